//
// Generated by NVIDIA NVVM Compiler
//
// Compiler Build ID: CL-36424714
// Cuda compilation tools, release 13.0, V13.0.88
// Based on NVVM 20.0.0
//

.version 9.0
.target sm_100
.address_size 64

	// .globl	_Z15matrixMulKernelPfS_S_iii

.visible .entry _Z15matrixMulKernelPfS_S_iii(
	.param .u64 .ptr .align 1 _Z15matrixMulKernelPfS_S_iii_param_0,
	.param .u64 .ptr .align 1 _Z15matrixMulKernelPfS_S_iii_param_1,
	.param .u64 .ptr .align 1 _Z15matrixMulKernelPfS_S_iii_param_2,
	.param .u32 _Z15matrixMulKernelPfS_S_iii_param_3,
	.param .u32 _Z15matrixMulKernelPfS_S_iii_param_4,
	.param .u32 _Z15matrixMulKernelPfS_S_iii_param_5
)
{
	.reg .pred 	%p<13>;
	.reg .b32 	%r<41>;
	.reg .b32 	%f<68>;
	.reg .b64 	%rd<53>;

	ld.param.u64 	%rd7, [_Z15matrixMulKernelPfS_S_iii_param_0];
	ld.param.u64 	%rd8, [_Z15matrixMulKernelPfS_S_iii_param_1];
	ld.param.u64 	%rd6, [_Z15matrixMulKernelPfS_S_iii_param_2];
	ld.param.u32 	%r18, [_Z15matrixMulKernelPfS_S_iii_param_3];
	ld.param.u32 	%r19, [_Z15matrixMulKernelPfS_S_iii_param_4];
	ld.param.u32 	%r20, [_Z15matrixMulKernelPfS_S_iii_param_5];
	cvta.to.global.u64 	%rd1, %rd8;
	cvta.to.global.u64 	%rd2, %rd7;
	mov.u32 	%r21, %ctaid.y;
	mov.u32 	%r22, %ntid.y;
	mov.u32 	%r23, %tid.y;
	mad.lo.s32 	%r1, %r21, %r22, %r23;
	mov.u32 	%r24, %ctaid.x;
	mov.u32 	%r25, %ntid.x;
	mov.u32 	%r26, %tid.x;
	mad.lo.s32 	%r2, %r24, %r25, %r26;
	setp.ge.s32 	%p1, %r1, %r18;
	setp.ge.s32 	%p2, %r2, %r19;
	or.pred  	%p3, %p1, %p2;
	@%p3 bra 	$L__BB0_14;
	setp.lt.s32 	%p4, %r20, 1;
	mov.f32 	%f67, 0f00000000;
	@%p4 bra 	$L__BB0_13;
	mul.lo.s32 	%r3, %r20, %r1;
	and.b32  	%r4, %r20, 7;
	setp.lt.u32 	%p5, %r20, 8;
	mov.f32 	%f67, 0f00000000;
	mov.b32 	%r39, 0;
	@%p5 bra 	$L__BB0_5;
	and.b32  	%r39, %r20, 2147483640;
	neg.s32 	%r37, %r39;
	shl.b32 	%r7, %r19, 3;
	mul.wide.u32 	%rd9, %r3, 4;
	add.s64 	%rd10, %rd9, %rd2;
	add.s64 	%rd52, %rd10, 16;
	mov.f32 	%f67, 0f00000000;
	mul.wide.s32 	%rd13, %r19, 4;
	mov.u32 	%r36, %r2;
$L__BB0_4:
	.pragma "nounroll";
	ld.global.f32 	%f17, [%rd52+-16];
	mul.wide.s32 	%rd11, %r36, 4;
	add.s64 	%rd12, %rd1, %rd11;
	ld.global.f32 	%f18, [%rd12];
	fma.rn.f32 	%f19, %f17, %f18, %f67;
	ld.global.f32 	%f20, [%rd52+-12];
	add.s64 	%rd14, %rd12, %rd13;
	ld.global.f32 	%f21, [%rd14];
	fma.rn.f32 	%f22, %f20, %f21, %f19;
	ld.global.f32 	%f23, [%rd52+-8];
	add.s64 	%rd15, %rd14, %rd13;
	ld.global.f32 	%f24, [%rd15];
	fma.rn.f32 	%f25, %f23, %f24, %f22;
	ld.global.f32 	%f26, [%rd52+-4];
	add.s64 	%rd16, %rd15, %rd13;
	ld.global.f32 	%f27, [%rd16];
	fma.rn.f32 	%f28, %f26, %f27, %f25;
	ld.global.f32 	%f29, [%rd52];
	add.s64 	%rd17, %rd16, %rd13;
	ld.global.f32 	%f30, [%rd17];
	fma.rn.f32 	%f31, %f29, %f30, %f28;
	ld.global.f32 	%f32, [%rd52+4];
	add.s64 	%rd18, %rd17, %rd13;
	ld.global.f32 	%f33, [%rd18];
	fma.rn.f32 	%f34, %f32, %f33, %f31;
	ld.global.f32 	%f35, [%rd52+8];
	add.s64 	%rd19, %rd18, %rd13;
	ld.global.f32 	%f36, [%rd19];
	fma.rn.f32 	%f37, %f35, %f36, %f34;
	ld.global.f32 	%f38, [%rd52+12];
	add.s64 	%rd20, %rd19, %rd13;
	ld.global.f32 	%f39, [%rd20];
	fma.rn.f32 	%f67, %f38, %f39, %f37;
	add.s32 	%r37, %r37, 8;
	add.s32 	%r36, %r36, %r7;
	add.s64 	%rd52, %rd52, 32;
	setp.ne.s32 	%p6, %r37, 0;
	@%p6 bra 	$L__BB0_4;
$L__BB0_5:
	setp.eq.s32 	%p7, %r4, 0;
	@%p7 bra 	$L__BB0_13;
	and.b32  	%r13, %r20, 3;
	setp.lt.u32 	%p8, %r4, 4;
	@%p8 bra 	$L__BB0_8;
	add.s32 	%r28, %r39, %r3;
	mul.wide.u32 	%rd21, %r28, 4;
	add.s64 	%rd22, %rd2, %rd21;
	ld.global.f32 	%f41, [%rd22];
	mad.lo.s32 	%r29, %r39, %r19, %r2;
	mul.wide.s32 	%rd23, %r29, 4;
	add.s64 	%rd24, %rd1, %rd23;
	ld.global.f32 	%f42, [%rd24];
	fma.rn.f32 	%f43, %f41, %f42, %f67;
	cvt.u64.u32 	%rd25, %r3;
	cvt.u64.u32 	%rd26, %r39;
	add.s64 	%rd27, %rd26, %rd25;
	shl.b64 	%rd28, %rd27, 2;
	add.s64 	%rd29, %rd2, %rd28;
	ld.global.f32 	%f44, [%rd29+4];
	mul.wide.s32 	%rd30, %r19, 4;
	add.s64 	%rd31, %rd24, %rd30;
	ld.global.f32 	%f45, [%rd31];
	fma.rn.f32 	%f46, %f44, %f45, %f43;
	ld.global.f32 	%f47, [%rd29+8];
	add.s64 	%rd32, %rd31, %rd30;
	ld.global.f32 	%f48, [%rd32];
	fma.rn.f32 	%f49, %f47, %f48, %f46;
	ld.global.f32 	%f50, [%rd29+12];
	add.s64 	%rd33, %rd32, %rd30;
	ld.global.f32 	%f51, [%rd33];
	fma.rn.f32 	%f67, %f50, %f51, %f49;
	add.s32 	%r39, %r39, 4;
$L__BB0_8:
	setp.eq.s32 	%p9, %r13, 0;
	@%p9 bra 	$L__BB0_13;
	setp.eq.s32 	%p10, %r13, 1;
	@%p10 bra 	$L__BB0_11;
	add.s32 	%r30, %r39, %r3;
	mul.wide.u32 	%rd34, %r30, 4;
	add.s64 	%rd35, %rd2, %rd34;
	ld.global.f32 	%f53, [%rd35];
	mad.lo.s32 	%r31, %r39, %r19, %r2;
	mul.wide.s32 	%rd36, %r31, 4;
	add.s64 	%rd37, %rd1, %rd36;
	ld.global.f32 	%f54, [%rd37];
	fma.rn.f32 	%f55, %f53, %f54, %f67;
	cvt.u64.u32 	%rd38, %r3;
	cvt.u64.u32 	%rd39, %r39;
	add.s64 	%rd40, %rd39, %rd38;
	shl.b64 	%rd41, %rd40, 2;
	add.s64 	%rd42, %rd2, %rd41;
	ld.global.f32 	%f56, [%rd42+4];
	mul.wide.s32 	%rd43, %r19, 4;
	add.s64 	%rd44, %rd37, %rd43;
	ld.global.f32 	%f57, [%rd44];
	fma.rn.f32 	%f67, %f56, %f57, %f55;
	add.s32 	%r39, %r39, 2;
$L__BB0_11:
	and.b32  	%r32, %r20, 1;
	setp.eq.b32 	%p11, %r32, 1;
	not.pred 	%p12, %p11;
	@%p12 bra 	$L__BB0_13;
	add.s32 	%r33, %r39, %r3;
	mul.wide.u32 	%rd45, %r33, 4;
	add.s64 	%rd46, %rd2, %rd45;
	ld.global.f32 	%f58, [%rd46];
	mad.lo.s32 	%r34, %r39, %r19, %r2;
	mul.wide.s32 	%rd47, %r34, 4;
	add.s64 	%rd48, %rd1, %rd47;
	ld.global.f32 	%f59, [%rd48];
	fma.rn.f32 	%f67, %f58, %f59, %f67;
$L__BB0_13:
	mad.lo.s32 	%r35, %r18, %r1, %r2;
	cvta.to.global.u64 	%rd49, %rd6;
	mul.wide.s32 	%rd50, %r35, 4;
	add.s64 	%rd51, %rd49, %rd50;
	st.global.f32 	[%rd51], %f67;
$L__BB0_14:
	ret;

}
	// .globl	_Z17l2NormalizeKernelPfiif
.visible .entry _Z17l2NormalizeKernelPfiif(
	.param .u64 .ptr .align 1 _Z17l2NormalizeKernelPfiif_param_0,
	.param .u32 _Z17l2NormalizeKernelPfiif_param_1,
	.param .u32 _Z17l2NormalizeKernelPfiif_param_2,
	.param .f32 _Z17l2NormalizeKernelPfiif_param_3
)
{
	.reg .pred 	%p<20>;
	.reg .b32 	%r<69>;
	.reg .b32 	%f<144>;
	.reg .b64 	%rd<21>;

	ld.param.u64 	%rd4, [_Z17l2NormalizeKernelPfiif_param_0];
	ld.param.u32 	%r45, [_Z17l2NormalizeKernelPfiif_param_1];
	ld.param.u32 	%r44, [_Z17l2NormalizeKernelPfiif_param_2];
	ld.param.f32 	%f15, [_Z17l2NormalizeKernelPfiif_param_3];
	cvta.to.global.u64 	%rd1, %rd4;
	mov.u32 	%r46, %ctaid.x;
	mov.u32 	%r47, %ntid.x;
	mov.u32 	%r48, %tid.x;
	mad.lo.s32 	%r1, %r46, %r47, %r48;
	setp.ge.s32 	%p1, %r1, %r45;
	@%p1 bra 	$L__BB1_27;
	setp.lt.s32 	%p2, %r44, 1;
	mov.f32 	%f143, 0f00000000;
	@%p2 bra 	$L__BB1_14;
	mul.lo.s32 	%r2, %r44, %r1;
	and.b32  	%r3, %r44, 15;
	setp.lt.u32 	%p3, %r44, 16;
	mov.f32 	%f143, 0f00000000;
	mov.b32 	%r58, 0;
	@%p3 bra 	$L__BB1_5;
	and.b32  	%r58, %r44, 2147483632;
	neg.s32 	%r56, %r58;
	add.s64 	%rd2, %rd1, 32;
	mov.f32 	%f143, 0f00000000;
	mov.u32 	%r55, %r2;
$L__BB1_4:
	.pragma "nounroll";
	mul.wide.s32 	%rd5, %r55, 4;
	add.s64 	%rd6, %rd2, %rd5;
	ld.global.f32 	%f20, [%rd6+-32];
	fma.rn.f32 	%f21, %f20, %f20, %f143;
	ld.global.f32 	%f22, [%rd6+-28];
	fma.rn.f32 	%f23, %f22, %f22, %f21;
	ld.global.f32 	%f24, [%rd6+-24];
	fma.rn.f32 	%f25, %f24, %f24, %f23;
	ld.global.f32 	%f26, [%rd6+-20];
	fma.rn.f32 	%f27, %f26, %f26, %f25;
	ld.global.f32 	%f28, [%rd6+-16];
	fma.rn.f32 	%f29, %f28, %f28, %f27;
	ld.global.f32 	%f30, [%rd6+-12];
	fma.rn.f32 	%f31, %f30, %f30, %f29;
	ld.global.f32 	%f32, [%rd6+-8];
	fma.rn.f32 	%f33, %f32, %f32, %f31;
	ld.global.f32 	%f34, [%rd6+-4];
	fma.rn.f32 	%f35, %f34, %f34, %f33;
	ld.global.f32 	%f36, [%rd6];
	fma.rn.f32 	%f37, %f36, %f36, %f35;
	ld.global.f32 	%f38, [%rd6+4];
	fma.rn.f32 	%f39, %f38, %f38, %f37;
	ld.global.f32 	%f40, [%rd6+8];
	fma.rn.f32 	%f41, %f40, %f40, %f39;
	ld.global.f32 	%f42, [%rd6+12];
	fma.rn.f32 	%f43, %f42, %f42, %f41;
	ld.global.f32 	%f44, [%rd6+16];
	fma.rn.f32 	%f45, %f44, %f44, %f43;
	ld.global.f32 	%f46, [%rd6+20];
	fma.rn.f32 	%f47, %f46, %f46, %f45;
	ld.global.f32 	%f48, [%rd6+24];
	fma.rn.f32 	%f49, %f48, %f48, %f47;
	ld.global.f32 	%f50, [%rd6+28];
	fma.rn.f32 	%f143, %f50, %f50, %f49;
	add.s32 	%r56, %r56, 16;
	add.s32 	%r55, %r55, 16;
	setp.ne.s32 	%p4, %r56, 0;
	@%p4 bra 	$L__BB1_4;
$L__BB1_5:
	setp.eq.s32 	%p5, %r3, 0;
	@%p5 bra 	$L__BB1_14;
	and.b32  	%r11, %r44, 7;
	setp.lt.u32 	%p6, %r3, 8;
	@%p6 bra 	$L__BB1_8;
	add.s32 	%r50, %r58, %r2;
	mul.wide.s32 	%rd7, %r50, 4;
	add.s64 	%rd8, %rd1, %rd7;
	ld.global.f32 	%f52, [%rd8];
	fma.rn.f32 	%f53, %f52, %f52, %f143;
	ld.global.f32 	%f54, [%rd8+4];
	fma.rn.f32 	%f55, %f54, %f54, %f53;
	ld.global.f32 	%f56, [%rd8+8];
	fma.rn.f32 	%f57, %f56, %f56, %f55;
	ld.global.f32 	%f58, [%rd8+12];
	fma.rn.f32 	%f59, %f58, %f58, %f57;
	ld.global.f32 	%f60, [%rd8+16];
	fma.rn.f32 	%f61, %f60, %f60, %f59;
	ld.global.f32 	%f62, [%rd8+20];
	fma.rn.f32 	%f63, %f62, %f62, %f61;
	ld.global.f32 	%f64, [%rd8+24];
	fma.rn.f32 	%f65, %f64, %f64, %f63;
	ld.global.f32 	%f66, [%rd8+28];
	fma.rn.f32 	%f143, %f66, %f66, %f65;
	add.s32 	%r58, %r58, 8;
$L__BB1_8:
	setp.eq.s32 	%p7, %r11, 0;
	@%p7 bra 	$L__BB1_14;
	and.b32  	%r14, %r44, 3;
	setp.lt.u32 	%p8, %r11, 4;
	@%p8 bra 	$L__BB1_11;
	add.s32 	%r51, %r58, %r2;
	mul.wide.s32 	%rd9, %r51, 4;
	add.s64 	%rd10, %rd1, %rd9;
	ld.global.f32 	%f68, [%rd10];
	fma.rn.f32 	%f69, %f68, %f68, %f143;
	ld.global.f32 	%f70, [%rd10+4];
	fma.rn.f32 	%f71, %f70, %f70, %f69;
	ld.global.f32 	%f72, [%rd10+8];
	fma.rn.f32 	%f73, %f72, %f72, %f71;
	ld.global.f32 	%f74, [%rd10+12];
	fma.rn.f32 	%f143, %f74, %f74, %f73;
	add.s32 	%r58, %r58, 4;
$L__BB1_11:
	setp.eq.s32 	%p9, %r14, 0;
	@%p9 bra 	$L__BB1_14;
	add.s32 	%r61, %r58, %r2;
	neg.s32 	%r60, %r14;
$L__BB1_13:
	.pragma "nounroll";
	mul.wide.s32 	%rd11, %r61, 4;
	add.s64 	%rd12, %rd1, %rd11;
	ld.global.f32 	%f75, [%rd12];
	fma.rn.f32 	%f143, %f75, %f75, %f143;
	add.s32 	%r61, %r61, 1;
	add.s32 	%r60, %r60, 1;
	setp.ne.s32 	%p10, %r60, 0;
	@%p10 bra 	$L__BB1_13;
$L__BB1_14:
	setp.lt.s32 	%p11, %r44, 1;
	add.f32 	%f76, %f15, %f143;
	sqrt.rn.f32 	%f14, %f76;
	@%p11 bra 	$L__BB1_27;
	mul.lo.s32 	%r23, %r44, %r1;
	and.b32  	%r24, %r44, 15;
	setp.lt.u32 	%p12, %r44, 16;
	mov.b32 	%r65, 0;
	@%p12 bra 	$L__BB1_18;
	and.b32  	%r65, %r44, 2147483632;
	neg.s32 	%r63, %r65;
	add.s64 	%rd3, %rd1, 32;
	mov.u32 	%r62, %r23;
$L__BB1_17:
	.pragma "nounroll";
	mul.wide.s32 	%rd13, %r62, 4;
	add.s64 	%rd14, %rd3, %rd13;
	ld.global.f32 	%f77, [%rd14+-32];
	div.rn.f32 	%f78, %f77, %f14;
	st.global.f32 	[%rd14+-32], %f78;
	ld.global.f32 	%f79, [%rd14+-28];
	div.rn.f32 	%f80, %f79, %f14;
	st.global.f32 	[%rd14+-28], %f80;
	ld.global.f32 	%f81, [%rd14+-24];
	div.rn.f32 	%f82, %f81, %f14;
	st.global.f32 	[%rd14+-24], %f82;
	ld.global.f32 	%f83, [%rd14+-20];
	div.rn.f32 	%f84, %f83, %f14;
	st.global.f32 	[%rd14+-20], %f84;
	ld.global.f32 	%f85, [%rd14+-16];
	div.rn.f32 	%f86, %f85, %f14;
	st.global.f32 	[%rd14+-16], %f86;
	ld.global.f32 	%f87, [%rd14+-12];
	div.rn.f32 	%f88, %f87, %f14;
	st.global.f32 	[%rd14+-12], %f88;
	ld.global.f32 	%f89, [%rd14+-8];
	div.rn.f32 	%f90, %f89, %f14;
	st.global.f32 	[%rd14+-8], %f90;
	ld.global.f32 	%f91, [%rd14+-4];
	div.rn.f32 	%f92, %f91, %f14;
	st.global.f32 	[%rd14+-4], %f92;
	ld.global.f32 	%f93, [%rd14];
	div.rn.f32 	%f94, %f93, %f14;
	st.global.f32 	[%rd14], %f94;
	ld.global.f32 	%f95, [%rd14+4];
	div.rn.f32 	%f96, %f95, %f14;
	st.global.f32 	[%rd14+4], %f96;
	ld.global.f32 	%f97, [%rd14+8];
	div.rn.f32 	%f98, %f97, %f14;
	st.global.f32 	[%rd14+8], %f98;
	ld.global.f32 	%f99, [%rd14+12];
	div.rn.f32 	%f100, %f99, %f14;
	st.global.f32 	[%rd14+12], %f100;
	ld.global.f32 	%f101, [%rd14+16];
	div.rn.f32 	%f102, %f101, %f14;
	st.global.f32 	[%rd14+16], %f102;
	ld.global.f32 	%f103, [%rd14+20];
	div.rn.f32 	%f104, %f103, %f14;
	st.global.f32 	[%rd14+20], %f104;
	ld.global.f32 	%f105, [%rd14+24];
	div.rn.f32 	%f106, %f105, %f14;
	st.global.f32 	[%rd14+24], %f106;
	ld.global.f32 	%f107, [%rd14+28];
	div.rn.f32 	%f108, %f107, %f14;
	st.global.f32 	[%rd14+28], %f108;
	add.s32 	%r63, %r63, 16;
	add.s32 	%r62, %r62, 16;
	setp.ne.s32 	%p13, %r63, 0;
	@%p13 bra 	$L__BB1_17;
$L__BB1_18:
	setp.eq.s32 	%p14, %r24, 0;
	@%p14 bra 	$L__BB1_27;
	and.b32  	%r32, %r44, 7;
	setp.lt.u32 	%p15, %r24, 8;
	@%p15 bra 	$L__BB1_21;
	add.s32 	%r53, %r65, %r23;
	mul.wide.s32 	%rd15, %r53, 4;
	add.s64 	%rd16, %rd1, %rd15;
	ld.global.f32 	%f109, [%rd16];
	div.rn.f32 	%f110, %f109, %f14;
	st.global.f32 	[%rd16], %f110;
	ld.global.f32 	%f111, [%rd16+4];
	div.rn.f32 	%f112, %f111, %f14;
	st.global.f32 	[%rd16+4], %f112;
	ld.global.f32 	%f113, [%rd16+8];
	div.rn.f32 	%f114, %f113, %f14;
	st.global.f32 	[%rd16+8], %f114;
	ld.global.f32 	%f115, [%rd16+12];
	div.rn.f32 	%f116, %f115, %f14;
	st.global.f32 	[%rd16+12], %f116;
	ld.global.f32 	%f117, [%rd16+16];
	div.rn.f32 	%f118, %f117, %f14;
	st.global.f32 	[%rd16+16], %f118;
	ld.global.f32 	%f119, [%rd16+20];
	div.rn.f32 	%f120, %f119, %f14;
	st.global.f32 	[%rd16+20], %f120;
	ld.global.f32 	%f121, [%rd16+24];
	div.rn.f32 	%f122, %f121, %f14;
	st.global.f32 	[%rd16+24], %f122;
	ld.global.f32 	%f123, [%rd16+28];
	div.rn.f32 	%f124, %f123, %f14;
	st.global.f32 	[%rd16+28], %f124;
	add.s32 	%r65, %r65, 8;
$L__BB1_21:
	setp.eq.s32 	%p16, %r32, 0;
	@%p16 bra 	$L__BB1_27;
	and.b32  	%r35, %r44, 3;
	setp.lt.u32 	%p17, %r32, 4;
	@%p17 bra 	$L__BB1_24;
	add.s32 	%r54, %r65, %r23;
	mul.wide.s32 	%rd17, %r54, 4;
	add.s64 	%rd18, %rd1, %rd17;
	ld.global.f32 	%f125, [%rd18];
	div.rn.f32 	%f126, %f125, %f14;
	st.global.f32 	[%rd18], %f126;
	ld.global.f32 	%f127, [%rd18+4];
	div.rn.f32 	%f128, %f127, %f14;
	st.global.f32 	[%rd18+4], %f128;
	ld.global.f32 	%f129, [%rd18+8];
	div.rn.f32 	%f130, %f129, %f14;
	st.global.f32 	[%rd18+8], %f130;
	ld.global.f32 	%f131, [%rd18+12];
	div.rn.f32 	%f132, %f131, %f14;
	st.global.f32 	[%rd18+12], %f132;
	add.s32 	%r65, %r65, 4;
$L__BB1_24:
	setp.eq.s32 	%p18, %r35, 0;
	@%p18 bra 	$L__BB1_27;
	add.s32 	%r68, %r65, %r23;
	neg.s32 	%r67, %r35;
$L__BB1_26:
	.pragma "nounroll";
	mul.wide.s32 	%rd19, %r68, 4;
	add.s64 	%rd20, %rd1, %rd19;
	ld.global.f32 	%f133, [%rd20];
	div.rn.f32 	%f134, %f133, %f14;
	st.global.f32 	[%rd20], %f134;
	add.s32 	%r68, %r68, 1;
	add.s32 	%r67, %r67, 1;
	setp.ne.s32 	%p19, %r67, 0;
	@%p19 bra 	$L__BB1_26;
$L__BB1_27:
	ret;

}


// ===== COMPILED SASS (sm_100) =====

	.target	sm_100

	.elftype	@"ET_EXEC"


//--------------------- .note.nv.tkinfo           --------------------------
	.section	.note.nv.tkinfo,"",@"SHT_NOTE"
	.sectionflags	@"SHF_NOTE_NV_TKINFO"
	.tkinfo
        /*0018*/ 	.word	0x00000002
        /*0030*/ 	.string	""
        /*0030*/ 	.string	"ptxas"
        /*0030*/ 	.string	"Cuda compilation tools, release 13.0, V13.0.88"
        /*0030*/ 	.string	"Build cuda_13.0.r13.0/compiler.36424714_0"
        /*0030*/ 	.string	"-arch sm_100 -m 64 "



//--------------------- .note.nv.cuinfo           --------------------------
	.section	.note.nv.cuinfo,"",@"SHT_NOTE"
	.sectionflags	@"SHF_NOTE_NV_CUINFO"
        /*0018*/ 	.short	0x0002
        /*001a*/ 	.short	0x0064
        /*001c*/ 	.short	0x0082
	.zero		2


//--------------------- .nv.info                  --------------------------
	.section	.nv.info,"",@"SHT_CUDA_INFO"
	.align	4


	//----- nvinfo : EIATTR_REGCOUNT
	.align		4
        /*0000*/ 	.byte	0x04, 0x2f
        /*0002*/ 	.short	(.L_1 - .L_0)
	.align		4
.L_0:
        /*0004*/ 	.word	index@(_Z15matrixMulKernelPfS_S_iii)
        /*0008*/ 	.word	0x00000020


	//----- nvinfo : EIATTR_FRAME_SIZE
	.align		4
.L_1:
        /*000c*/ 	.byte	0x04, 0x11
        /*000e*/ 	.short	(.L_3 - .L_2)
	.align		4
.L_2:
        /*0010*/ 	.word	index@(_Z15matrixMulKernelPfS_S_iii)
        /*0014*/ 	.word	0x00000000


	//----- nvinfo : EIATTR_REGCOUNT
	.align		4
.L_3:
        /*0018*/ 	.byte	0x04, 0x2f
        /*001a*/ 	.short	(.L_5 - .L_4)
	.align		4
.L_4:
        /*001c*/ 	.word	index@(_Z17l2NormalizeKernelPfiif)
        /*0020*/ 	.word	0x0000001e


	//----- nvinfo : EIATTR_FRAME_SIZE
	.align		4
.L_5:
        /*0024*/ 	.byte	0x04, 0x11
        /*0026*/ 	.short	(.L_7 - .L_6)
	.align		4
.L_6:
        /*0028*/ 	.word	index@($__internal_1_$__cuda_sm3x_div_rn_noftz_f32_slowpath)
        /*002c*/ 	.word	0x00000000


	//----- nvinfo : EIATTR_FRAME_SIZE
	.align		4
.L_7:
        /*0030*/ 	.byte	0x04, 0x11
        /*0032*/ 	.short	(.L_9 - .L_8)
	.align		4
.L_8:
        /*0034*/ 	.word	index@($__internal_0_$__cuda_sm20_sqrt_rn_f32_slowpath)
        /*0038*/ 	.word	0x00000000


	//----- nvinfo : EIATTR_FRAME_SIZE
	.align		4
.L_9:
        /*003c*/ 	.byte	0x04, 0x11
        /*003e*/ 	.short	(.L_11 - .L_10)
	.align		4
.L_10:
        /*0040*/ 	.word	index@(_Z17l2NormalizeKernelPfiif)
        /*0044*/ 	.word	0x00000000


	//----- nvinfo : EIATTR_MIN_STACK_SIZE
	.align		4
.L_11:
        /*0048*/ 	.byte	0x04, 0x12
        /*004a*/ 	.short	(.L_13 - .L_12)
	.align		4
.L_12:
        /*004c*/ 	.word	index@(_Z17l2NormalizeKernelPfiif)
        /*0050*/ 	.word	0x00000000


	//----- nvinfo : EIATTR_MIN_STACK_SIZE
	.align		4
.L_13:
        /*0054*/ 	.byte	0x04, 0x12
        /*0056*/ 	.short	(.L_15 - .L_14)
	.align		4
.L_14:
        /*0058*/ 	.word	index@(_Z15matrixMulKernelPfS_S_iii)
        /*005c*/ 	.word	0x00000000
.L_15:


//--------------------- .nv.compat                --------------------------
	.section	.nv.compat,"",@"SHT_CUDA_COMPAT_INFO"
	.align	4
        /*0000*/ 	.byte	0x02, 0x09, 0x00, 0x00, 0x02, 0x02, 0x01, 0x00, 0x02, 0x05, 0x05, 0x00, 0x03, 0x07, 0x01, 0x01
        /*0010*/ 	.byte	0x02, 0x03, 0x00, 0x00, 0x02, 0x06, 0x01, 0x00, 0x04, 0x0b, 0x08, 0x00, 0x01, 0x00, 0x00, 0x00
        /*0020*/ 	.byte	0x00, 0x00, 0x00, 0x00


//--------------------- .nv.info._Z17l2NormalizeKernelPfiif --------------------------
	.section	.nv.info._Z17l2NormalizeKernelPfiif,"",@"SHT_CUDA_INFO"
	.sectionflags	@""
	.align	4


	//----- nvinfo : EIATTR_CUDA_API_VERSION
	.align		4
        /*0000*/ 	.byte	0x04, 0x37
        /*0002*/ 	.short	(.L_17 - .L_16)
.L_16:
        /*0004*/ 	.word	0x00000082


	//----- nvinfo : EIATTR_KPARAM_INFO
	.align		4
.L_17:
        /*0008*/ 	.byte	0x04, 0x17
        /*000a*/ 	.short	(.L_19 - .L_18)
.L_18:
        /*000c*/ 	.word	0x00000000
        /*0010*/ 	.short	0x0003
        /*0012*/ 	.short	0x0010
        /*0014*/ 	.byte	0x00, 0xf0, 0x11, 0x00


	//----- nvinfo : EIATTR_KPARAM_INFO
	.align		4
.L_19:
        /*0018*/ 	.byte	0x04, 0x17
        /*001a*/ 	.short	(.L_21 - .L_20)
.L_20:
        /*001c*/ 	.word	0x00000000
        /*0020*/ 	.short	0x0002
        /*0022*/ 	.short	0x000c
        /*0024*/ 	.byte	0x00, 0xf0, 0x11, 0x00


	//----- nvinfo : EIATTR_KPARAM_INFO
	.align		4
.L_21:
        /*0028*/ 	.byte	0x04, 0x17
        /*002a*/ 	.short	(.L_23 - .L_22)
.L_22:
        /*002c*/ 	.word	0x00000000
        /*0030*/ 	.short	0x0001
        /*0032*/ 	.short	0x0008
        /*0034*/ 	.byte	0x00, 0xf0, 0x11, 0x00


	//----- nvinfo : EIATTR_KPARAM_INFO
	.align		4
.L_23:
        /*0038*/ 	.byte	0x04, 0x17
        /*003a*/ 	.short	(.L_25 - .L_24)
.L_24:
        /*003c*/ 	.word	0x00000000
        /*0040*/ 	.short	0x0000
        /*0042*/ 	.short	0x0000
        /*0044*/ 	.byte	0x00, 0xf5, 0x21, 0x00


	//----- nvinfo : EIATTR_SPARSE_MMA_MASK
	.align		4
.L_25:
        /*0048*/ 	.byte	0x03, 0x50
        /*004a*/ 	.short	0x0000


	//----- nvinfo : EIATTR_MAXREG_COUNT
	.align		4
        /*004c*/ 	.byte	0x03, 0x1b
        /*004e*/ 	.short	0x00ff


	//----- nvinfo : EIATTR_MERCURY_ISA_VERSION
	.align		4
        /*0050*/ 	.byte	0x03, 0x5f
        /*0052*/ 	.short	0x0101


	//----- nvinfo : EIATTR_VRC_CTA_INIT_COUNT
	.align		4
        /*0054*/ 	.byte	0x02, 0x4a
	.zero		1
	.zero		1


	//----- nvinfo : EIATTR_EXIT_INSTR_OFFSETS
	.align		4
        /*0058*/ 	.byte	0x04, 0x1c
        /*005a*/ 	.short	(.L_27 - .L_26)


	//   ....[0]....
.L_26:
        /*005c*/ 	.word	0x00000070


	//   ....[1]....
        /*0060*/ 	.word	0x00000870


	//   ....[2]....
        /*0064*/ 	.word	0x000019b0


	//   ....[3]....
        /*0068*/ 	.word	0x00002250


	//   ....[4]....
        /*006c*/ 	.word	0x000026f0


	//   ....[5]....
        /*0070*/ 	.word	0x00002880


	//----- nvinfo : EIATTR_CRS_STACK_SIZE
	.align		4
.L_27:
        /*0074*/ 	.byte	0x04, 0x1e
        /*0076*/ 	.short	(.L_29 - .L_28)
.L_28:
        /*0078*/ 	.word	0x00000000


	//----- nvinfo : EIATTR_CBANK_PARAM_SIZE
	.align		4
.L_29:
        /*007c*/ 	.byte	0x03, 0x19
        /*007e*/ 	.short	0x0014


	//----- nvinfo : EIATTR_PARAM_CBANK
	.align		4
        /*0080*/ 	.byte	0x04, 0x0a
        /*0082*/ 	.short	(.L_31 - .L_30)
	.align		4
.L_30:
        /*0084*/ 	.word	index@(.nv.constant0._Z17l2NormalizeKernelPfiif)
        /*0088*/ 	.short	0x0380
        /*008a*/ 	.short	0x0014


	//----- nvinfo : EIATTR_SW_WAR
	.align		4
.L_31:
        /*008c*/ 	.byte	0x04, 0x36
        /*008e*/ 	.short	(.L_33 - .L_32)
.L_32:
        /*0090*/ 	.word	0x00000008
.L_33:


//--------------------- .nv.info._Z15matrixMulKernelPfS_S_iii --------------------------
	.section	.nv.info._Z15matrixMulKernelPfS_S_iii,"",@"SHT_CUDA_INFO"
	.sectionflags	@""
	.align	4


	//----- nvinfo : EIATTR_CUDA_API_VERSION
	.align		4
        /*0000*/ 	.byte	0x04, 0x37
        /*0002*/ 	.short	(.L_35 - .L_34)
.L_34:
        /*0004*/ 	.word	0x00000082


	//----- nvinfo : EIATTR_KPARAM_INFO
	.align		4
.L_35:
        /*0008*/ 	.byte	0x04, 0x17
        /*000a*/ 	.short	(.L_37 - .L_36)
.L_36:
        /*000c*/ 	.word	0x00000000
        /*0010*/ 	.short	0x0005
        /*0012*/ 	.short	0x0020
        /*0014*/ 	.byte	0x00, 0xf0, 0x11, 0x00


	//----- nvinfo : EIATTR_KPARAM_INFO
	.align		4
.L_37:
        /*0018*/ 	.byte	0x04, 0x17
        /*001a*/ 	.short	(.L_39 - .L_38)
.L_38:
        /*001c*/ 	.word	0x00000000
        /*0020*/ 	.short	0x0004
        /*0022*/ 	.short	0x001c
        /*0024*/ 	.byte	0x00, 0xf0, 0x11, 0x00


	//----- nvinfo : EIATTR_KPARAM_INFO
	.align		4
.L_39:
        /*0028*/ 	.byte	0x04, 0x17
        /*002a*/ 	.short	(.L_41 - .L_40)
.L_40:
        /*002c*/ 	.word	0x00000000
        /*0030*/ 	.short	0x0003
        /*0032*/ 	.short	0x0018
        /*0034*/ 	.byte	0x00, 0xf0, 0x11, 0x00


	//----- nvinfo : EIATTR_KPARAM_INFO
	.align		4
.L_41:
        /*0038*/ 	.byte	0x04, 0x17
        /*003a*/ 	.short	(.L_43 - .L_42)
.L_42:
        /*003c*/ 	.word	0x00000000
        /*0040*/ 	.short	0x0002
        /*0042*/ 	.short	0x0010
        /*0044*/ 	.byte	0x00, 0xf5, 0x21, 0x00


	//----- nvinfo : EIATTR_KPARAM_INFO
	.align		4
.L_43:
        /*0048*/ 	.byte	0x04, 0x17
        /*004a*/ 	.short	(.L_45 - .L_44)
.L_44:
        /*004c*/ 	.word	0x00000000
        /*0050*/ 	.short	0x0001
        /*0052*/ 	.short	0x0008
        /*0054*/ 	.byte	0x00, 0xf5, 0x21, 0x00


	//----- nvinfo : EIATTR_KPARAM_INFO
	.align		4
.L_45:
        /*0058*/ 	.byte	0x04, 0x17
        /*005a*/ 	.short	(.L_47 - .L_46)
.L_46:
        /*005c*/ 	.word	0x00000000
        /*0060*/ 	.short	0x0000
        /*0062*/ 	.short	0x0000
        /*0064*/ 	.byte	0x00, 0xf5, 0x21, 0x00


	//----- nvinfo : EIATTR_SPARSE_MMA_MASK
	.align		4
.L_47:
        /*0068*/ 	.byte	0x03, 0x50
        /*006a*/ 	.short	0x0000


	//----- nvinfo : EIATTR_MAXREG_COUNT
	.align		4
        /*006c*/ 	.byte	0x03, 0x1b
        /*006e*/ 	.short	0x00ff


	//----- nvinfo : EIATTR_MERCURY_ISA_VERSION
	.align		4
        /*0070*/ 	.byte	0x03, 0x5f
        /*0072*/ 	.short	0x0101


	//----- nvinfo : EIATTR_VRC_CTA_INIT_COUNT
	.align		4
        /*0074*/ 	.byte	0x02, 0x4a
	.zero		1
	.zero		1


	//----- nvinfo : EIATTR_EXIT_INSTR_OFFSETS
	.align		4
        /*0078*/ 	.byte	0x04, 0x1c
        /*007a*/ 	.short	(.L_49 - .L_48)


	//   ....[0]....
.L_48:
        /*007c*/ 	.word	0x000000c0


	//   ....[1]....
        /*0080*/ 	.word	0x000008e0


	//----- nvinfo : EIATTR_CBANK_PARAM_SIZE
	.align		4
.L_49:
        /*0084*/ 	.byte	0x03, 0x19
        /*0086*/ 	.short	0x0024


	//----- nvinfo : EIATTR_PARAM_CBANK
	.align		4
        /*0088*/ 	.byte	0x04, 0x0a
        /*008a*/ 	.short	(.L_51 - .L_50)
	.align		4
.L_50:
        /*008c*/ 	.word	index@(.nv.constant0._Z15matrixMulKernelPfS_S_iii)
        /*0090*/ 	.short	0x0380
        /*0092*/ 	.short	0x0024


	//----- nvinfo : EIATTR_SW_WAR
	.align		4
.L_51:
        /*0094*/ 	.byte	0x04, 0x36
        /*0096*/ 	.short	(.L_53 - .L_52)
.L_52:
        /*0098*/ 	.word	0x00000008
.L_53:


//--------------------- .nv.callgraph             --------------------------
	.section	.nv.callgraph,"",@"SHT_CUDA_CALLGRAPH"
	.align	4
	.sectionentsize	8
	.align		4
        /*0000*/ 	.word	0x00000000
	.align		4
        /*0004*/ 	.word	0xffffffff
	.align		4
        /*0008*/ 	.word	0x00000000
	.align		4
        /*000c*/ 	.word	0xfffffffe
	.align		4
        /*0010*/ 	.word	0x00000000
	.align		4
        /*0014*/ 	.word	0xfffffffd
	.align		4
        /*0018*/ 	.word	0x00000000
	.align		4
        /*001c*/ 	.word	0xfffffffc


//--------------------- .text._Z17l2NormalizeKernelPfiif --------------------------
	.section	.text._Z17l2NormalizeKernelPfiif,"ax",@progbits
	.align	128
        .global         _Z17l2NormalizeKernelPfiif
        .type           _Z17l2NormalizeKernelPfiif,@function
        .size           _Z17l2NormalizeKernelPfiif,(.L_x_91 - _Z17l2NormalizeKernelPfiif)
        .other          _Z17l2NormalizeKernelPfiif,@"STO_CUDA_ENTRY STV_DEFAULT"
_Z17l2NormalizeKernelPfiif:
.text._Z17l2NormalizeKernelPfiif:
[----:B------:R-:W-:Y:S01]  /*0000*/  LDC R1, c[0x0][0x37c] ;  /* 0x0000df00ff017b82 */ /* 0x000fe20000000800 */
[----:B------:R-:W0:Y:S07]  /*0010*/  S2R R3, SR_TID.X ;  /* 0x0000000000037919 */ /* 0x000e2e0000002100 */
[----:B------:R-:W0:Y:S01]  /*0020*/  S2UR UR4, SR_CTAID.X ;  /* 0x00000000000479c3 */ /* 0x000e220000002500 */
[----:B------:R-:W1:Y:S07]  /*0030*/  LDCU UR5, c[0x0][0x388] ;  /* 0x00007100ff0577ac */ /* 0x000e6e0008000800 */
[----:B------:R-:W0:Y:S02]  /*0040*/  LDC R4, c[0x0][0x360] ;  /* 0x0000d800ff047b82 */ /* 0x000e240000000800 */
[----:B0-----:R-:W-:-:S05]  /*0050*/  IMAD R4, R4, UR4, R3 ;  /* 0x0000000404047c24 */ /* 0x001fca000f8e0203 */
[----:B-1----:R-:W-:-:S13]  /*0060*/  ISETP.GE.AND P0, PT, R4, UR5, PT ;  /* 0x0000000504007c0c */ /* 0x002fda000bf06270 */
[----:B------:R-:W-:Y:S05]  /*0070*/  @P0 EXIT ;  /* 0x000000000000094d */ /* 0x000fea0003800000 */
[----:B------:R-:W0:Y:S01]  /*0080*/  LDC R7, c[0x0][0x38c] ;  /* 0x0000e300ff077b82 */ /* 0x000e220000000800 */
[----:B------:R-:W1:Y:S01]  /*0090*/  LDCU.64 UR8, c[0x0][0x358] ;  /* 0x00006b00ff0877ac */ /* 0x000e620008000a00 */
[----:B------:R-:W-:Y:S01]  /*00a0*/  HFMA2 R0, -RZ, RZ, 0, 0 ;  /* 0x00000000ff007431 */ /* 0x000fe200000001ff */
[----:B0-----:R-:W-:-:S13]  /*00b0*/  ISETP.GE.AND P0, PT, R7, 0x1, PT ;  /* 0x000000010700780c */ /* 0x001fda0003f06270 */
[----:B-1----:R-:W-:Y:S05]  /*00c0*/  @!P0 BRA `(.L_x_0) ;  /* 0x0000000400a88947 */ /* 0x002fea0003800000 */
[C---:B------:R-:W-:Y:S01]  /*00d0*/  ISETP.GE.U32.AND P2, PT, R7.reuse, 0x10, PT ;  /* 0x000000100700780c */ /* 0x040fe20003f46070 */
[----:B------:R-:W-:Y:S01]  /*00e0*/  IMAD R5, R4, R7, RZ ;  /* 0x0000000704057224 */ /* 0x000fe200078e02ff */
[----:B------:R-:W-:Y:S02]  /*00f0*/  LOP3.LUT R24, R7, 0xf, RZ, 0xc0, !PT ;  /* 0x0000000f07187812 */ /* 0x000fe400078ec0ff */
[----:B------:R-:W-:Y:S02]  /*0100*/  MOV R0, RZ ;  /* 0x000000ff00007202 */ /* 0x000fe40000000f00 */
[----:B------:R-:W-:Y:S02]  /*0110*/  ISETP.NE.AND P1, PT, R24, RZ, PT ;  /* 0x000000ff1800720c */ /* 0x000fe40003f25270 */
[----:B------:R-:W-:-:S05]  /*0120*/  MOV R6, RZ ;  /* 0x000000ff00067202 */ /* 0x000fca0000000f00 */
[----:B------:R-:W-:Y:S06]  /*0130*/  @!P2 BRA `(.L_x_1) ;  /* 0x0000000000b8a947 */ /* 0x000fec0003800000 */
[----:B------:R-:W0:Y:S01]  /*0140*/  LDCU.64 UR4, c[0x0][0x380] ;  /* 0x00007000ff0477ac */ /* 0x000e220008000a00 */
[----:B------:R-:W-:Y:S02]  /*0150*/  LOP3.LUT R6, R7, 0x7ffffff0, RZ, 0xc0, !PT ;  /* 0x7ffffff007067812 */ /* 0x000fe400078ec0ff */
[----:B------:R-:W-:Y:S02]  /*0160*/  MOV R0, RZ ;  /* 0x000000ff00007202 */ /* 0x000fe40000000f00 */
[----:B------:R-:W-:Y:S02]  /*0170*/  MOV R8, R5 ;  /* 0x0000000500087202 */ /* 0x000fe40000000f00 */
[----:B------:R-:W-:Y:S01]  /*0180*/  IADD3 R22, PT, PT, -R6, RZ, RZ ;  /* 0x000000ff06167210 */ /* 0x000fe20007ffe1ff */
[----:B0-----:R-:W-:-:S04]  /*0190*/  UIADD3 UR4, UP0, UPT, UR4, 0x20, URZ ;  /* 0x0000002004047890 */ /* 0x001fc8000ff1e0ff */
[----:B------:R-:W-:-:S12]  /*01a0*/  UIADD3.X UR5, UPT, UPT, URZ, UR5, URZ, UP0, !UPT ;  /* 0x00000005ff057290 */ /* 0x000fd800087fe4ff */
.L_x_2:
[----:B------:R-:W-:Y:S02]  /*01b0*/  MOV R2, UR4 ;  /* 0x0000000400027c02 */ /* 0x000fe40008000f00 */
[----:B------:R-:W-:-:S03]  /*01c0*/  MOV R3, UR5 ;  /* 0x0000000500037c02 */ /* 0x000fc60008000f00 */
[----:B------:R-:W-:-:S05]  /*01d0*/  IMAD.WIDE R2, R8, 0x4, R2 ;  /* 0x0000000408027825 */ /* 0x000fca00078e0202 */
[----:B------:R-:W2:Y:S04]  /*01e0*/  LDG.E R21, desc[UR8][R2.64+-0x20] ;  /* 0xffffe00802157981 */ /* 0x000ea8000c1e1900 */
[----:B------:R-:W3:Y:S04]  /*01f0*/  LDG.E R23, desc[UR8][R2.64+-0x1c] ;  /* 0xffffe40802177981 */ /* 0x000ee8000c1e1900 */
[----:B------:R-:W4:Y:S04]  /*0200*/  LDG.E R25, desc[UR8][R2.64+-0x18] ;  /* 0xffffe80802197981 */ /* 0x000f28000c1e1900 */
[----:B------:R-:W5:Y:S04]  /*0210*/  LDG.E R27, desc[UR8][R2.64+-0x14] ;  /* 0xffffec08021b7981 */ /* 0x000f68000c1e1900 */
        /* <DEDUP_REMOVED lines=11> */
[----:B------:R-:W5:Y:S01]  /*02d0*/  LDG.E R20, desc[UR8][R2.64+0x1c] ;  /* 0x00001c0802147981 */ /* 0x000f62000c1e1900 */
[----:B------:R-:W-:-:S02]  /*02e0*/  IADD3 R22, PT, PT, R22, 0x10, RZ ;  /* 0x0000001016167810 */ /* 0x000fc40007ffe0ff */
[----:B------:R-:W-:Y:S02]  /*02f0*/  IADD3 R8, PT, PT, R8, 0x10, RZ ;  /* 0x0000001008087810 */ /* 0x000fe40007ffe0ff */
[----:B------:R-:W-:Y:S01]  /*0300*/  ISETP.NE.AND P2, PT, R22, RZ, PT ;  /* 0x000000ff1600720c */ /* 0x000fe20003f45270 */
[----:B--2---:R-:W-:-:S04]  /*0310*/  FFMA R0, R21, R21, R0 ;  /* 0x0000001515007223 */ /* 0x004fc80000000000 */
[----:B---3--:R-:W-:-:S04]  /*0320*/  FFMA R0, R23, R23, R0 ;  /* 0x0000001717007223 */ /* 0x008fc80000000000 */
[----:B----4-:R-:W-:-:S04]  /*0330*/  FFMA R0, R25, R25, R0 ;  /* 0x0000001919007223 */ /* 0x010fc80000000000 */
[----:B-----5:R-:W-:-:S04]  /*0340*/  FFMA R0, R27, R27, R0 ;  /* 0x0000001b1b007223 */ /* 0x020fc80000000000 */
[----:B------:R-:W-:-:S04]  /*0350*/  FFMA R19, R19, R19, R0 ;  /* 0x0000001313137223 */ /* 0x000fc80000000000 */
        /* <DEDUP_REMOVED lines=10> */
[----:B------:R-:W-:Y:S01]  /*0400*/  FFMA R0, R20, R20, R9 ;  /* 0x0000001414007223 */ /* 0x000fe20000000009 */
[----:B------:R-:W-:Y:S06]  /*0410*/  @P2 BRA `(.L_x_2) ;  /* 0xfffffffc00642947 */ /* 0x000fec000383ffff */
.L_x_1:
[----:B------:R-:W-:Y:S05]  /*0420*/  @!P1 BRA `(.L_x_0) ;  /* 0x0000000000d09947 */ /* 0x000fea0003800000 */
[----:B------:R-:W-:Y:S02]  /*0430*/  ISETP.GE.U32.AND P1, PT, R24, 0x8, PT ;  /* 0x000000081800780c */ /* 0x000fe40003f26070 */
[----:B------:R-:W-:-:S04]  /*0440*/  LOP3.LUT R8, R7, 0x7, RZ, 0xc0, !PT ;  /* 0x0000000707087812 */ /* 0x000fc800078ec0ff */
[----:B------:R-:W-:-:S07]  /*0450*/  ISETP.NE.AND P2, PT, R8, RZ, PT ;  /* 0x000000ff0800720c */ /* 0x000fce0003f45270 */
[----:B------:R-:W-:Y:S06]  /*0460*/  @!P1 BRA `(.L_x_3) ;  /* 0x0000000000509947 */ /* 0x000fec0003800000 */
[----:B------:R-:W0:Y:S01]  /*0470*/  LDC.64 R2, c[0x0][0x380] ;  /* 0x0000e000ff027b82 */ /* 0x000e220000000a00 */
[----:B------:R-:W-:-:S05]  /*0480*/  IADD3 R9, PT, PT, R5, R6, RZ ;  /* 0x0000000605097210 */ /* 0x000fca0007ffe0ff */
[----:B0-----:R-:W-:-:S05]  /*0490*/  IMAD.WIDE R2, R9, 0x4, R2 ;  /* 0x0000000409027825 */ /* 0x001fca00078e0202 */
[----:B------:R-:W2:Y:S04]  /*04a0*/  LDG.E R9, desc[UR8][R2.64] ;  /* 0x0000000802097981 */ /* 0x000ea8000c1e1900 */
[----:B------:R-:W3:Y:S04]  /*04b0*/  LDG.E R11, desc[UR8][R2.64+0x4] ;  /* 0x00000408020b7981 */ /* 0x000ee8000c1e1900 */
[----:B------:R-:W4:Y:S04]  /*04c0*/  LDG.E R13, desc[UR8][R2.64+0x8] ;  /* 0x00000808020d7981 */ /* 0x000f28000c1e1900 */
[----:B------:R-:W5:Y:S04]  /*04d0*/  LDG.E R15, desc[UR8][R2.64+0xc] ;  /* 0x00000c08020f7981 */ /* 0x000f68000c1e1900 */
[----:B------:R-:W5:Y:S04]  /*04e0*/  LDG.E R17, desc[UR8][R2.64+0x10] ;  /* 0x0000100802117981 */ /* 0x000f68000c1e1900 */
[----:B------:R-:W5:Y:S04]  /*04f0*/  LDG.E R19, desc[UR8][R2.64+0x14] ;  /* 0x0000140802137981 */ /* 0x000f68000c1e1900 */
[----:B------:R-:W5:Y:S04]  /*0500*/  LDG.E R21, desc[UR8][R2.64+0x18] ;  /* 0x0000180802157981 */ /* 0x000f68000c1e1900 */
[----:B------:R-:W5:Y:S01]  /*0510*/  LDG.E R23, desc[UR8][R2.64+0x1c] ;  /* 0x00001c0802177981 */ /* 0x000f62000c1e1900 */
[----:B------:R-:W-:Y:S01]  /*0520*/  IADD3 R6, PT, PT, R6, 0x8, RZ ;  /* 0x0000000806067810 */ /* 0x000fe20007ffe0ff */
[----:B--2---:R-:W-:-:S04]  /*0530*/  FFMA R0, R9, R9, R0 ;  /* 0x0000000909007223 */ /* 0x004fc80000000000 */
[----:B---3--:R-:W-:-:S04]  /*0540*/  FFMA R0, R11, R11, R0 ;  /* 0x0000000b0b007223 */ /* 0x008fc80000000000 */
[----:B----4-:R-:W-:-:S04]  /*0550*/  FFMA R0, R13, R13, R0 ;  /* 0x0000000d0d007223 */ /* 0x010fc80000000000 */
[----:B-----5:R-:W-:-:S04]  /*0560*/  FFMA R0, R15, R15, R0 ;  /* 0x0000000f0f007223 */ /* 0x020fc80000000000 */
[----:B------:R-:W-:-:S04]  /*0570*/  FFMA R0, R17, R17, R0 ;  /* 0x0000001111007223 */ /* 0x000fc80000000000 */
[----:B------:R-:W-:-:S04]  /*0580*/  FFMA R0, R19, R19, R0 ;  /* 0x0000001313007223 */ /* 0x000fc80000000000 */
[----:B------:R-:W-:-:S04]  /*0590*/  FFMA R0, R21, R21, R0 ;  /* 0x0000001515007223 */ /* 0x000fc80000000000 */
[----:B------:R-:W-:-:S07]  /*05a0*/  FFMA R0, R23, R23, R0 ;  /* 0x0000001717007223 */ /* 0x000fce0000000000 */
.L_x_3:
        /* <DEDUP_REMOVED lines=11> */
[----:B------:R-:W5:Y:S01]  /*0660*/  LDG.E R15, desc[UR8][R2.64+0xc] ;  /* 0x00000c08020f7981 */ /* 0x000f62000c1e1900 */
[----:B------:R-:W-:Y:S01]  /*0670*/  IADD3 R6, PT, PT, R6, 0x4, RZ ;  /* 0x0000000406067810 */ /* 0x000fe20007ffe0ff */
[----:B--2---:R-:W-:-:S04]  /*0680*/  FFMA R0, R9, R9, R0 ;  /* 0x0000000909007223 */ /* 0x004fc80000000000 */
[----:B---3--:R-:W-:-:S04]  /*0690*/  FFMA R0, R11, R11, R0 ;  /* 0x0000000b0b007223 */ /* 0x008fc80000000000 */
[----:B----4-:R-:W-:-:S04]  /*06a0*/  FFMA R0, R13, R13, R0 ;  /* 0x0000000d0d007223 */ /* 0x010fc80000000000 */
[----:B-----5:R-:W-:-:S07]  /*06b0*/  FFMA R0, R15, R15, R0 ;  /* 0x0000000f0f007223 */ /* 0x020fce0000000000 */
.L_x_4:
[----:B------:R-:W-:Y:S05]  /*06c0*/  @!P2 BRA `(.L_x_0) ;  /* 0x000000000028a947 */ /* 0x000fea0003800000 */
[----:B------:R-:W0:Y:S01]  /*06d0*/  LDC.64 R8, c[0x0][0x380] ;  /* 0x0000e000ff087b82 */ /* 0x000e220000000a00 */
[----:B------:R-:W-:Y:S02]  /*06e0*/  IADD3 R5, PT, PT, R5, R6, RZ ;  /* 0x0000000605057210 */ /* 0x000fe40007ffe0ff */
[----:B------:R-:W-:-:S07]  /*06f0*/  IADD3 R7, PT, PT, -R7, RZ, RZ ;  /* 0x000000ff07077210 */ /* 0x000fce0007ffe1ff */
.L_x_5:
[----:B0-----:R-:W-:-:S06]  /*0700*/  IMAD.WIDE R2, R5, 0x4, R8 ;  /* 0x0000000405027825 */ /* 0x001fcc00078e0208 */
[----:B------:R-:W2:Y:S01]  /*0710*/  LDG.E R3, desc[UR8][R2.64] ;  /* 0x0000000802037981 */ /* 0x000ea2000c1e1900 */
[----:B------:R-:W-:Y:S02]  /*0720*/  IADD3 R7, PT, PT, R7, 0x1, RZ ;  /* 0x0000000107077810 */ /* 0x000fe40007ffe0ff */
[----:B------:R-:W-:Y:S02]  /*0730*/  IADD3 R5, PT, PT, R5, 0x1, RZ ;  /* 0x0000000105057810 */ /* 0x000fe40007ffe0ff */
[----:B------:R-:W-:Y:S01]  /*0740*/  ISETP.NE.AND P1, PT, R7, RZ, PT ;  /* 0x000000ff0700720c */ /* 0x000fe20003f25270 */
[----:B--2---:R-:W-:-:S12]  /*0750*/  FFMA R0, R3, R3, R0 ;  /* 0x0000000303007223 */ /* 0x004fd80000000000 */
[----:B------:R-:W-:Y:S05]  /*0760*/  @P1 BRA `(.L_x_5) ;  /* 0xfffffffc00e41947 */ /* 0x000fea000383ffff */
.L_x_0:
[----:B------:R-:W0:Y:S01]  /*0770*/  LDCU UR4, c[0x0][0x390] ;  /* 0x00007200ff0477ac */ /* 0x000e220008000800 */
[----:B------:R-:W-:Y:S01]  /*0780*/  BSSY.RECONVERGENT B0, `(.L_x_6) ;  /* 0x000000e000007945 */ /* 0x000fe20003800200 */
[----:B0-----:R-:W-:-:S04]  /*0790*/  FADD R0, R0, UR4 ;  /* 0x0000000400007e21 */ /* 0x001fc80008000000 */
[----:B------:R0:W1:Y:S01]  /*07a0*/  MUFU.RSQ R5, R0 ;  /* 0x0000000000057308 */ /* 0x0000620000001400 */
[----:B------:R-:W-:-:S04]  /*07b0*/  IADD3 R2, PT, PT, R0, -0xd000000, RZ ;  /* 0xf300000000027810 */ /* 0x000fc80007ffe0ff */
[----:B------:R-:W-:-:S13]  /*07c0*/  ISETP.GT.U32.AND P1, PT, R2, 0x727fffff, PT ;  /* 0x727fffff0200780c */ /* 0x000fda0003f24070 */
[----:B01----:R-:W-:Y:S05]  /*07d0*/  @!P1 BRA `(.L_x_7) ;  /* 0x0000000000109947 */ /* 0x003fea0003800000 */
[----:B------:R-:W-:-:S07]  /*07e0*/  MOV R8, 0x800 ;  /* 0x0000080000087802 */ /* 0x000fce0000000f00 */
[----:B------:R-:W-:Y:S05]  /*07f0*/  CALL.REL.NOINC `($__internal_0_$__cuda_sm20_sqrt_rn_f32_slowpath) ;  /* 0x0000002000247944 */ /* 0x000fea0003c00000 */
[----:B------:R-:W-:Y:S01]  /*0800*/  MOV R3, R0 ;  /* 0x0000000000037202 */ /* 0x000fe20000000f00 */
[----:B------:R-:W-:Y:S06]  /*0810*/  BRA `(.L_x_8) ;  /* 0x0000000000107947 */ /* 0x000fec0003800000 */
.L_x_7:
[----:B------:R-:W-:Y:S01]  /*0820*/  FMUL.FTZ R3, R0, R5 ;  /* 0x0000000500037220 */ /* 0x000fe20000410000 */
[----:B------:R-:W-:-:S03]  /*0830*/  FMUL.FTZ R2, R5, 0.5 ;  /* 0x3f00000005027820 */ /* 0x000fc60000410000 */
[----:B------:R-:W-:-:S04]  /*0840*/  FFMA R0, -R3, R3, R0 ;  /* 0x0000000303007223 */ /* 0x000fc80000000100 */
[----:B------:R-:W-:-:S07]  /*0850*/  FFMA R3, R0, R2, R3 ;  /* 0x0000000200037223 */ /* 0x000fce0000000003 */
.L_x_8:
[----:B------:R-:W-:Y:S05]  /*0860*/  BSYNC.RECONVERGENT B0 ;  /* 0x0000000000007941 */ /* 0x000fea0003800200 */
.L_x_6:
[----:B------:R-:W-:Y:S05]  /*0870*/  @!P0 EXIT ;  /* 0x000000000000894d */ /* 0x000fea0003800000 */
[----:B------:R-:W0:Y:S01]  /*0880*/  LDCU UR5, c[0x0][0x38c] ;  /* 0x00007180ff0577ac */ /* 0x000e220008000800 */
[----:B------:R-:W-:Y:S01]  /*0890*/  UMOV UR4, URZ ;  /* 0x000000ff00047c82 */ /* 0x000fe20008000000 */
[----:B0-----:R-:W-:Y:S02]  /*08a0*/  UISETP.GE.U32.AND UP0, UPT, UR5, 0x10, UPT ;  /* 0x000000100500788c */ /* 0x001fe4000bf06070 */
[----:B------:R-:W-:Y:S01]  /*08b0*/  IMAD R2, R4, UR5, RZ ;  /* 0x0000000504027c24 */ /* 0x000fe2000f8e02ff */
[----:B------:R-:W-:-:S06]  /*08c0*/  ULOP3.LUT UR10, UR5, 0xf, URZ, 0xc0, !UPT ;  /* 0x0000000f050a7892 */ /* 0x000fcc000f8ec0ff */
[----:B------:R-:W-:Y:S06]  /*08d0*/  BRA.U !UP0, `(.L_x_9) ;  /* 0x0000001108307547 */ /* 0x000fec000b800000 */
[----:B------:R-:W0:Y:S01]  /*08e0*/  LDCU.64 UR6, c[0x0][0x380] ;  /* 0x00007000ff0677ac */ /* 0x000e220008000a00 */
[----:B------:R-:W-:Y:S01]  /*08f0*/  MOV R6, R2 ;  /* 0x0000000200067202 */ /* 0x000fe20000000f00 */
[----:B------:R-:W-:-:S04]  /*0900*/  ULOP3.LUT UR4, UR5, 0x7ffffff0, URZ, 0xc0, !UPT ;  /* 0x7ffffff005047892 */ /* 0x000fc8000f8ec0ff */
[----:B------:R-:W-:Y:S02]  /*0910*/  UIADD3 UR5, UPT, UPT, -UR4, URZ, URZ ;  /* 0x000000ff04057290 */ /* 0x000fe4000fffe1ff */
[----:B0-----:R-:W-:-:S04]  /*0920*/  UIADD3 UR6, UP0, UPT, UR6, 0x20, URZ ;  /* 0x0000002006067890 */ /* 0x001fc8000ff1e0ff */
[----:B------:R-:W-:-:S12]  /*0930*/  UIADD3.X UR7, UPT, UPT, URZ, UR7, URZ, UP0, !UPT ;  /* 0x00000007ff077290 */ /* 0x000fd800087fe4ff */
.L_x_42:
[----:B0-----:R-:W-:Y:S02]  /*0940*/  MOV R4, UR6 ;  /* 0x0000000600047c02 */ /* 0x001fe40008000f00 */
[----:B------:R-:W-:-:S03]  /*0950*/  MOV R5, UR7 ;  /* 0x0000000700057c02 */ /* 0x000fc60008000f00 */
[----:B------:R-:W-:-:S05]  /*0960*/  IMAD.WIDE R4, R6, 0x4, R4 ;  /* 0x0000000406047825 */ /* 0x000fca00078e0204 */
[----:B------:R-:W2:Y:S01]  /*0970*/  LDG.E R0, desc[UR8][R4.64+-0x20] ;  /* 0xffffe00804007981 */ /* 0x000ea2000c1e1900 */
[----:B------:R-:W0:Y:S01]  /*0980*/  MUFU.RCP R8, R3 ;  /* 0x0000000300087308 */ /* 0x000e220000001000 */
[----:B------:R-:W-:Y:S01]  /*0990*/  UIADD3 UR5, UPT, UPT, UR5, 0x10, URZ ;  /* 0x0000001005057890 */ /* 0x000fe2000fffe0ff */
[----:B------:R-:W-:Y:S03]  /*09a0*/  BSSY.RECONVERGENT B2, `(.L_x_10) ;  /* 0x000000c000027945 */ /* 0x000fe60003800200 */
[----:B------:R-:W-:Y:S01]  /*09b0*/  UISETP.NE.AND UP0, UPT, UR5, URZ, UPT ;  /* 0x000000ff0500728c */ /* 0x000fe2000bf05270 */
[----:B0-----:R-:W-:-:S04]  /*09c0*/  FFMA R7, R8, -R3, 1 ;  /* 0x3f80000008077423 */ /* 0x001fc80000000803 */
[----:B------:R-:W-:Y:S01]  /*09d0*/  FFMA R7, R8, R7, R8 ;  /* 0x0000000708077223 */ /* 0x000fe20000000008 */
[----:B--2---:R-:W0:Y:S03]  /*09e0*/  FCHK P0, R0, R3 ;  /* 0x0000000300007302 */ /* 0x004e260000000000 */
[----:B------:R-:W-:-:S04]  /*09f0*/  FFMA R8, R0, R7, RZ ;  /* 0x0000000700087223 */ /* 0x000fc800000000ff */
[----:B------:R-:W-:-:S04]  /*0a00*/  FFMA R9, R8, -R3, R0 ;  /* 0x8000000308097223 */ /* 0x000fc80000000000 */
[----:B------:R-:W-:Y:S01]  /*0a10*/  FFMA R7, R7, R9, R8 ;  /* 0x0000000907077223 */ /* 0x000fe20000000008 */
[----:B0-----:R-:W-:Y:S06]  /*0a20*/  @!P0 BRA `(.L_x_11) ;  /* 0x00000000000c8947 */ /* 0x001fec0003800000 */
[----:B------:R-:W-:-:S07]  /*0a30*/  MOV R8, 0xa50 ;  /* 0x00000a5000087802 */ /* 0x000fce0000000f00 */
[----:B------:R-:W-:Y:S05]  /*0a40*/  CALL.REL.NOINC `($__internal_1_$__cuda_sm3x_div_rn_noftz_f32_slowpath) ;  /* 0x0000001c00ec7944 */ /* 0x000fea0003c00000 */
[----:B------:R-:W-:-:S07]  /*0a50*/  MOV R7, R0 ;  /* 0x0000000000077202 */ /* 0x000fce0000000f00 */
.L_x_11:
[----:B------:R-:W-:Y:S05]  /*0a60*/  BSYNC.RECONVERGENT B2 ;  /* 0x0000000000027941 */ /* 0x000fea0003800200 */
.L_x_10:
[----:B------:R-:W2:Y:S01]  /*0a70*/  LDG.E R11, desc[UR8][R4.64+-0x1c] ;  /* 0xffffe408040b7981 */ /* 0x000ea2000c1e1900 */
[----:B------:R-:W0:Y:S01]  /*0a80*/  MUFU.RCP R0, R3 ;  /* 0x0000000300007308 */ /* 0x000e220000001000 */
[----:B------:R-:W-:Y:S02]  /*0a90*/  BSSY.RECONVERGENT B2, `(.L_x_12) ;  /* 0x000000d000027945 */ /* 0x000fe40003800200 */
[----:B------:R1:W-:Y:S01]  /*0aa0*/  STG.E desc[UR8][R4.64+-0x20], R7 ;  /* 0xffffe00704007986 */ /* 0x0003e2000c101908 */
[----:B0-----:R-:W-:-:S04]  /*0ab0*/  FFMA R9, R0, -R3, 1 ;  /* 0x3f80000000097423 */ /* 0x001fc80000000803 */
[----:B------:R-:W-:Y:S01]  /*0ac0*/  FFMA R0, R0, R9, R0 ;  /* 0x0000000900007223 */ /* 0x000fe20000000000 */
[----:B--2---:R-:W0:Y:S03]  /*0ad0*/  FCHK P0, R11, R3 ;  /* 0x000000030b007302 */ /* 0x004e260000000000 */
[----:B------:R-:W-:-:S04]  /*0ae0*/  FFMA R8, R0, R11, RZ ;  /* 0x0000000b00087223 */ /* 0x000fc800000000ff */
[----:B------:R-:W-:-:S04]  /*0af0*/  FFMA R9, R8, -R3, R11 ;  /* 0x8000000308097223 */ /* 0x000fc8000000000b */
[----:B------:R-:W-:Y:S01]  /*0b00*/  FFMA R9, R0, R9, R8 ;  /* 0x0000000900097223 */ /* 0x000fe20000000008 */
[----:B01----:R-:W-:Y:S06]  /*0b10*/  @!P0 BRA `(.L_x_13) ;  /* 0x0000000000108947 */ /* 0x003fec0003800000 */
[----:B------:R-:W-:Y:S02]  /*0b20*/  MOV R0, R11 ;  /* 0x0000000b00007202 */ /* 0x000fe40000000f00 */
[----:B------:R-:W-:-:S07]  /*0b30*/  MOV R8, 0xb50 ;  /* 0x00000b5000087802 */ /* 0x000fce0000000f00 */
[----:B------:R-:W-:Y:S05]  /*0b40*/  CALL.REL.NOINC `($__internal_1_$__cuda_sm3x_div_rn_noftz_f32_slowpath) ;  /* 0x0000001c00ac7944 */ /* 0x000fea0003c00000 */
[----:B------:R-:W-:-:S07]  /*0b50*/  MOV R9, R0 ;  /* 0x0000000000097202 */ /* 0x000fce0000000f00 */
.L_x_13:
[----:B------:R-:W-:Y:S05]  /*0b60*/  BSYNC.RECONVERGENT B2 ;  /* 0x0000000000027941 */ /* 0x000fea0003800200 */
.L_x_12:
        /* <DEDUP_REMOVED lines=15> */
.L_x_15:
[----:B------:R-:W-:Y:S05]  /*0c60*/  BSYNC.RECONVERGENT B2 ;  /* 0x0000000000027941 */ /* 0x000fea0003800200 */
.L_x_14:
        /* <DEDUP_REMOVED lines=15> */
.L_x_17:
[----:B------:R-:W-:Y:S05]  /*0d60*/  BSYNC.RECONVERGENT B2 ;  /* 0x0000000000027941 */ /* 0x000fea0003800200 */
.L_x_16:
        /* <DEDUP_REMOVED lines=15> */
.L_x_19:
[----:B------:R-:W-:Y:S05]  /*0e60*/  BSYNC.RECONVERGENT B2 ;  /* 0x0000000000027941 */ /* 0x000fea0003800200 */
.L_x_18:
        /* <DEDUP_REMOVED lines=15> */
.L_x_21:
[----:B------:R-:W-:Y:S05]  /*0f60*/  BSYNC.RECONVERGENT B2 ;  /* 0x0000000000027941 */ /* 0x000fea0003800200 */
.L_x_20:
        /* <DEDUP_REMOVED lines=15> */
.L_x_23:
[----:B------:R-:W-:Y:S05]  /*1060*/  BSYNC.RECONVERGENT B2 ;  /* 0x0000000000027941 */ /* 0x000fea0003800200 */
.L_x_22:
        /* <DEDUP_REMOVED lines=15> */
.L_x_25:
[----:B------:R-:W-:Y:S05]  /*1160*/  BSYNC.RECONVERGENT B2 ;  /* 0x0000000000027941 */ /* 0x000fea0003800200 */
.L_x_24:
        /* <DEDUP_REMOVED lines=15> */
.L_x_27:
[----:B------:R-:W-:Y:S05]  /*1260*/  BSYNC.RECONVERGENT B2 ;  /* 0x0000000000027941 */ /* 0x000fea0003800200 */
.L_x_26:
        /* <DEDUP_REMOVED lines=15> */
.L_x_29:
[----:B------:R-:W-:Y:S05]  /*1360*/  BSYNC.RECONVERGENT B2 ;  /* 0x0000000000027941 */ /* 0x000fea0003800200 */
.L_x_28:
        /* <DEDUP_REMOVED lines=15> */
.L_x_31:
[----:B------:R-:W-:Y:S05]  /*1460*/  BSYNC.RECONVERGENT B2 ;  /* 0x0000000000027941 */ /* 0x000fea0003800200 */
.L_x_30:
        /* <DEDUP_REMOVED lines=15> */
.L_x_33:
[----:B------:R-:W-:Y:S05]  /*1560*/  BSYNC.RECONVERGENT B2 ;  /* 0x0000000000027941 */ /* 0x000fea0003800200 */
.L_x_32:
        /* <DEDUP_REMOVED lines=15> */
.L_x_35:
[----:B------:R-:W-:Y:S05]  /*1660*/  BSYNC.RECONVERGENT B2 ;  /* 0x0000000000027941 */ /* 0x000fea0003800200 */
.L_x_34:
        /* <DEDUP_REMOVED lines=15> */
.L_x_37:
[----:B------:R-:W-:Y:S05]  /*1760*/  BSYNC.RECONVERGENT B2 ;  /* 0x0000000000027941 */ /* 0x000fea0003800200 */
.L_x_36:
        /* <DEDUP_REMOVED lines=15> */
.L_x_39:
[----:B------:R-:W-:Y:S05]  /*1860*/  BSYNC.RECONVERGENT B2 ;  /* 0x0000000000027941 */ /* 0x000fea0003800200 */
.L_x_38:
        /* <DEDUP_REMOVED lines=15> */
.L_x_41:
[----:B------:R-:W-:Y:S05]  /*1960*/  BSYNC.RECONVERGENT B2 ;  /* 0x0000000000027941 */ /* 0x000fea0003800200 */
.L_x_40:
[----:B------:R0:W-:Y:S01]  /*1970*/  STG.E desc[UR8][R4.64+0x1c], R9 ;  /* 0x00001c0904007986 */ /* 0x0001e2000c101908 */
[----:B------:R-:W-:Y:S01]  /*1980*/  IADD3 R6, PT, PT, R6, 0x10, RZ ;  /* 0x0000001006067810 */ /* 0x000fe20007ffe0ff */
[----:B------:R-:W-:Y:S06]  /*1990*/  BRA.U UP0, `(.L_x_42) ;  /* 0xffffffed00e87547 */ /* 0x000fec000b83ffff */
.L_x_9:
[----:B------:R-:W-:-:S13]  /*19a0*/  ISETP.NE.AND P0, PT, RZ, UR10, PT ;  /* 0x0000000aff007c0c */ /* 0x000fda000bf05270 */
[----:B------:R-:W-:Y:S05]  /*19b0*/  @!P0 EXIT ;  /* 0x000000000000894d */ /* 0x000fea0003800000 */
[----:B------:R-:W1:Y:S01]  /*19c0*/  LDCU UR5, c[0x0][0x38c] ;  /* 0x00007180ff0577ac */ /* 0x000e620008000800 */
[----:B------:R-:W-:Y:S02]  /*19d0*/  UISETP.GE.U32.AND UP0, UPT, UR10, 0x8, UPT ;  /* 0x000000080a00788c */ /* 0x000fe4000bf06070 */
[----:B-1----:R-:W-:-:S07]  /*19e0*/  ULOP3.LUT UR5, UR5, 0x7, URZ, 0xc0, !UPT ;  /* 0x0000000705057892 */ /* 0x002fce000f8ec0ff */
[----:B------:R-:W-:Y:S05]  /*19f0*/  BRA.U !UP0, `(.L_x_43) ;  /* 0x0000000908107547 */ /* 0x000fea000b800000 */
[----:B0-----:R-:W0:Y:S01]  /*1a00*/  LDC.64 R4, c[0x0][0x380] ;  /* 0x0000e000ff047b82 */ /* 0x001e220000000a00 */
[----:B------:R-:W-:-:S05]  /*1a10*/  IADD3 R7, PT, PT, R2, UR4, RZ ;  /* 0x0000000402077c10 */ /* 0x000fca000fffe0ff */
[----:B0-----:R-:W-:-:S05]  /*1a20*/  IMAD.WIDE R4, R7, 0x4, R4 ;  /* 0x0000000407047825 */ /* 0x001fca00078e0204 */
[----:B------:R-:W2:Y:S01]  /*1a30*/  LDG.E R9, desc[UR8][R4.64] ;  /* 0x0000000804097981 */ /* 0x000ea2000c1e1900 */
[----:B------:R-:W0:Y:S01]  /*1a40*/  MUFU.RCP R0, R3 ;  /* 0x0000000300007308 */ /* 0x000e220000001000 */
[----:B------:R-:W-:Y:S01]  /*1a50*/  BSSY.RECONVERGENT B2, `(.L_x_44) ;  /* 0x000000c000027945 */ /* 0x000fe20003800200 */
[----:B0-----:R-:W-:-:S04]  /*1a60*/  FFMA R7, R0, -R3, 1 ;  /* 0x3f80000000077423 */ /* 0x001fc80000000803 */
[----:B------:R-:W-:Y:S02]  /*1a70*/  FFMA R0, R0, R7, R0 ;  /* 0x0000000700007223 */ /* 0x000fe40000000000 */
[----:B--2---:R-:W0:Y:S02]  /*1a80*/  FCHK P0, R9, R3 ;  /* 0x0000000309007302 */ /* 0x004e240000000000 */
[----:B------:R-:W-:-:S04]  /*1a90*/  FFMA R6, R0, R9, RZ ;  /* 0x0000000900067223 */ /* 0x000fc800000000ff */
[----:B------:R-:W-:-:S04]  /*1aa0*/  FFMA R7, R6, -R3, R9 ;  /* 0x8000000306077223 */ /* 0x000fc80000000009 */
[----:B------:R-:W-:Y:S01]  /*1ab0*/  FFMA R7, R0, R7, R6 ;  /* 0x0000000700077223 */ /* 0x000fe20000000006 */
[----:B0-----:R-:W-:Y:S06]  /*1ac0*/  @!P0 BRA `(.L_x_45) ;  /* 0x0000000000108947 */ /* 0x001fec0003800000 */
[----:B------:R-:W-:Y:S02]  /*1ad0*/  MOV R0, R9 ;  /* 0x0000000900007202 */ /* 0x000fe40000000f00 */
[----:B------:R-:W-:-:S07]  /*1ae0*/  MOV R8, 0x1b00 ;  /* 0x00001b0000087802 */ /* 0x000fce0000000f00 */
[----:B------:R-:W-:Y:S05]  /*1af0*/  CALL.REL.NOINC `($__internal_1_$__cuda_sm3x_div_rn_noftz_f32_slowpath) ;  /* 0x0000000c00c07944 */ /* 0x000fea0003c00000 */
[----:B------:R-:W-:-:S07]  /*1b00*/  MOV R7, R0 ;  /* 0x0000000000077202 */ /* 0x000fce0000000f00 */
.L_x_45:
[----:B------:R-:W-:Y:S05]  /*1b10*/  BSYNC.RECONVERGENT B2 ;  /* 0x0000000000027941 */ /* 0x000fea0003800200 */
.L_x_44:
        /* <DEDUP_REMOVED lines=15> */
.L_x_47:
[----:B------:R-:W-:Y:S05]  /*1c10*/  BSYNC.RECONVERGENT B2 ;  /* 0x0000000000027941 */ /* 0x000fea0003800200 */
.L_x_46:
        /* <DEDUP_REMOVED lines=15> */
.L_x_49:
[----:B------:R-:W-:Y:S05]  /*1d10*/  BSYNC.RECONVERGENT B2 ;  /* 0x0000000000027941 */ /* 0x000fea0003800200 */
.L_x_48:
        /* <DEDUP_REMOVED lines=15> */
.L_x_51:
[----:B------:R-:W-:Y:S05]  /*1e10*/  BSYNC.RECONVERGENT B2 ;  /* 0x0000000000027941 */ /* 0x000fea0003800200 */
.L_x_50:
        /* <DEDUP_REMOVED lines=15> */
.L_x_53:
[----:B------:R-:W-:Y:S05]  /*1f10*/  BSYNC.RECONVERGENT B2 ;  /* 0x0000000000027941 */ /* 0x000fea0003800200 */
.L_x_52:
        /* <DEDUP_REMOVED lines=15> */
.L_x_55:
[----:B------:R-:W-:Y:S05]  /*2010*/  BSYNC.RECONVERGENT B2 ;  /* 0x0000000000027941 */ /* 0x000fea0003800200 */
.L_x_54:
        /* <DEDUP_REMOVED lines=15> */
.L_x_57:
[----:B------:R-:W-:Y:S05]  /*2110*/  BSYNC.RECONVERGENT B2 ;  /* 0x0000000000027941 */ /* 0x000fea0003800200 */
.L_x_56:
        /* <DEDUP_REMOVED lines=15> */
.L_x_59:
[----:B------:R-:W-:Y:S05]  /*2210*/  BSYNC.RECONVERGENT B2 ;  /* 0x0000000000027941 */ /* 0x000fea0003800200 */
.L_x_58:
[----:B------:R1:W-:Y:S01]  /*2220*/  STG.E desc[UR8][R4.64+0x1c], R9 ;  /* 0x00001c0904007986 */ /* 0x0003e2000c101908 */
[----:B------:R-:W-:-:S12]  /*2230*/  UIADD3 UR4, UPT, UPT, UR4, 0x8, URZ ;  /* 0x0000000804047890 */ /* 0x000fd8000fffe0ff */
.L_x_43:
[----:B------:R-:W-:-:S13]  /*2240*/  ISETP.NE.AND P0, PT, RZ, UR5, PT ;  /* 0x00000005ff007c0c */ /* 0x000fda000bf05270 */
[----:B------:R-:W-:Y:S05]  /*2250*/  @!P0 EXIT ;  /* 0x000000000000894d */ /* 0x000fea0003800000 */
[----:B------:R-:W2:Y:S01]  /*2260*/  LDCU UR6, c[0x0][0x38c] ;  /* 0x00007180ff0677ac */ /* 0x000ea20008000800 */
[----:B------:R-:W-:Y:S02]  /*2270*/  UISETP.GE.U32.AND UP0, UPT, UR5, 0x4, UPT ;  /* 0x000000040500788c */ /* 0x000fe4000bf06070 */
[----:B--2---:R-:W-:-:S07]  /*2280*/  ULOP3.LUT UR6, UR6, 0x3, URZ, 0xc0, !UPT ;  /* 0x0000000306067892 */ /* 0x004fce000f8ec0ff */
[----:B------:R-:W-:Y:S05]  /*2290*/  BRA.U !UP0, `(.L_x_60) ;  /* 0x0000000508107547 */ /* 0x000fea000b800000 */
[----:B01----:R-:W0:Y:S01]  /*22a0*/  LDC.64 R4, c[0x0][0x380] ;  /* 0x0000e000ff047b82 */ /* 0x003e220000000a00 */
        /* <DEDUP_REMOVED lines=16> */
.L_x_62:
[----:B------:R-:W-:Y:S05]  /*23b0*/  BSYNC.RECONVERGENT B2 ;  /* 0x0000000000027941 */ /* 0x000fea0003800200 */
.L_x_61:
        /* <DEDUP_REMOVED lines=15> */
.L_x_64:
[----:B------:R-:W-:Y:S05]  /*24b0*/  BSYNC.RECONVERGENT B2 ;  /* 0x0000000000027941 */ /* 0x000fea0003800200 */
.L_x_63:
        /* <DEDUP_REMOVED lines=15> */
.L_x_66:
[----:B------:R-:W-:Y:S05]  /*25b0*/  BSYNC.RECONVERGENT B2 ;  /* 0x0000000000027941 */ /* 0x000fea0003800200 */
.L_x_65:
        /* <DEDUP_REMOVED lines=15> */
.L_x_68:
[----:B------:R-:W-:Y:S05]  /*26b0*/  BSYNC.RECONVERGENT B2 ;  /* 0x0000000000027941 */ /* 0x000fea0003800200 */
.L_x_67:
[----:B------:R2:W-:Y:S01]  /*26c0*/  STG.E desc[UR8][R4.64+0xc], R9 ;  /* 0x00000c0904007986 */ /* 0x0005e2000c101908 */
[----:B------:R-:W-:-:S12]  /*26d0*/  UIADD3 UR4, UPT, UPT, UR4, 0x4, URZ ;  /* 0x0000000404047890 */ /* 0x000fd8000fffe0ff */
.L_x_60:
[----:B------:R-:W-:-:S13]  /*26e0*/  ISETP.NE.AND P0, PT, RZ, UR6, PT ;  /* 0x00000006ff007c0c */ /* 0x000fda000bf05270 */
[----:B------:R-:W-:Y:S05]  /*26f0*/  @!P0 EXIT ;  /* 0x000000000000894d */ /* 0x000fea0003800000 */
[----:B012---:R-:W0:Y:S01]  /*2700*/  LDC.64 R4, c[0x0][0x380] ;  /* 0x0000e000ff047b82 */ /* 0x007e220000000a00 */
[----:B------:R-:W-:Y:S01]  /*2710*/  IADD3 R11, PT, PT, R2, UR4, RZ ;  /* 0x00000004020b7c10 */ /* 0x000fe2000fffe0ff */
[----:B------:R-:W-:-:S12]  /*2720*/  UIADD3 UR5, UPT, UPT, -UR6, URZ, URZ ;  /* 0x000000ff06057290 */ /* 0x000fd8000fffe1ff */
.L_x_71:
[----:B01----:R-:W-:-:S05]  /*2730*/  IMAD.WIDE R6, R11, 0x4, R4 ;  /* 0x000000040b067825 */ /* 0x003fca00078e0204 */
        /* <DEDUP_REMOVED lines=16> */
.L_x_70:
[----:B------:R-:W-:Y:S05]  /*2840*/  BSYNC.RECONVERGENT B2 ;  /* 0x0000000000027941 */ /* 0x000fea0003800200 */
.L_x_69:
[----:B------:R1:W-:Y:S01]  /*2850*/  STG.E desc[UR8][R6.64], R9 ;  /* 0x0000000906007986 */ /* 0x0003e2000c101908 */
[----:B------:R-:W-:Y:S01]  /*2860*/  IADD3 R11, PT, PT, R11, 0x1, RZ ;  /* 0x000000010b0b7810 */ /* 0x000fe20007ffe0ff */
[----:B------:R-:W-:Y:S06]  /*2870*/  BRA.U UP0, `(.L_x_71) ;  /* 0xfffffffd00ac7547 */ /* 0x000fec000b83ffff */
[----:B------:R-:W-:Y:S05]  /*2880*/  EXIT ;  /* 0x000000000000794d */ /* 0x000fea0003800000 */
        .weak           $__internal_0_$__cuda_sm20_sqrt_rn_f32_slowpath
        .type           $__internal_0_$__cuda_sm20_sqrt_rn_f32_slowpath,@function
        .size           $__internal_0_$__cuda_sm20_sqrt_rn_f32_slowpath,($__internal_1_$__cuda_sm3x_div_rn_noftz_f32_slowpath - $__internal_0_$__cuda_sm20_sqrt_rn_f32_slowpath)
$__internal_0_$__cuda_sm20_sqrt_rn_f32_slowpath:
[----:B------:R-:W-:-:S13]  /*2890*/  LOP3.LUT P1, RZ, R0, 0x7fffffff, RZ, 0xc0, !PT ;  /* 0x7fffffff00ff7812 */ /* 0x000fda000782c0ff */
[----:B------:R-:W-:Y:S01]  /*28a0*/  @!P1 MOV R2, R0 ;  /* 0x0000000000029202 */ /* 0x000fe20000000f00 */
[----:B------:R-:W-:Y:S06]  /*28b0*/  @!P1 BRA `(.L_x_72) ;  /* 0x0000000000409947 */ /* 0x000fec0003800000 */
[----:B------:R-:W-:-:S13]  /*28c0*/  FSETP.GEU.FTZ.AND P1, PT, R0, RZ, PT ;  /* 0x000000ff0000720b */ /* 0x000fda0003f3e000 */
[----:B------:R-:W-:Y:S01]  /*28d0*/  @!P1 MOV R2, 0x7fffffff ;  /* 0x7fffffff00029802 */ /* 0x000fe20000000f00 */
[----:B------:R-:W-:Y:S06]  /*28e0*/  @!P1 BRA `(.L_x_72) ;  /* 0x0000000000349947 */ /* 0x000fec0003800000 */
[----:B------:R-:W-:-:S13]  /*28f0*/  FSETP.GTU.FTZ.AND P1, PT, |R0|, +INF , PT ;  /* 0x7f8000000000780b */ /* 0x000fda0003f3c200 */
[----:B------:R-:W-:Y:S01]  /*2900*/  @P1 FADD.FTZ R2, R0, 1 ;  /* 0x3f80000000021421 */ /* 0x000fe20000010000 */
[----:B------:R-:W-:Y:S06]  /*2910*/  @P1 BRA `(.L_x_72) ;  /* 0x0000000000281947 */ /* 0x000fec0003800000 */
[----:B------:R-:W-:-:S13]  /*2920*/  FSETP.NEU.FTZ.AND P1, PT, |R0|, +INF , PT ;  /* 0x7f8000000000780b */ /* 0x000fda0003f3d200 */
[----:B------:R-:W-:-:S04]  /*2930*/  @P1 FFMA R3, R0, 1.84467440737095516160e+19, RZ ;  /* 0x5f80000000031823 */ /* 0x000fc800000000ff */
[----:B------:R-:W0:Y:S02]  /*2940*/  @P1 MUFU.RSQ R2, R3 ;  /* 0x0000000300021308 */ /* 0x000e240000001400 */
[----:B0-----:R-:W-:Y:S01]  /*2950*/  @P1 FMUL.FTZ R6, R3, R2 ;  /* 0x0000000203061220 */ /* 0x001fe20000410000 */
[----:B------:R-:W-:Y:S01]  /*2960*/  @P1 FMUL.FTZ R7, R2, 0.5 ;  /* 0x3f00000002071820 */ /* 0x000fe20000410000 */
[----:B------:R-:W-:Y:S02]  /*2970*/  @!P1 MOV R2, R0 ;  /* 0x0000000000029202 */ /* 0x000fe40000000f00 */
[----:B------:R-:W-:-:S04]  /*2980*/  @P1 FADD.FTZ R5, -R6, -RZ ;  /* 0x800000ff06051221 */ /* 0x000fc80000010100 */
[----:B------:R-:W-:-:S04]  /*2990*/  @P1 FFMA R5, R6, R5, R3 ;  /* 0x0000000506051223 */ /* 0x000fc80000000003 */
[----:B------:R-:W-:-:S04]  /*29a0*/  @P1 FFMA R5, R5, R7, R6 ;  /* 0x0000000705051223 */ /* 0x000fc80000000006 */
[----:B------:R-:W-:-:S07]  /*29b0*/  @P1 FMUL.FTZ R2, R5, 2.3283064365386962891e-10 ;  /* 0x2f80000005021820 */ /* 0x000fce0000410000 */
.L_x_72:
[----:B------:R-:W-:Y:S01]  /*29c0*/  HFMA2 R3, -RZ, RZ, 0, 0 ;  /* 0x00000000ff037431 */ /* 0x000fe200000001ff */
[----:B------:R-:W-:Y:S02]  /*29d0*/  MOV R0, R2 ;  /* 0x0000000200007202 */ /* 0x000fe40000000f00 */
[----:B------:R-:W-:-:S04]  /*29e0*/  MOV R2, R8 ;  /* 0x0000000800027202 */ /* 0x000fc80000000f00 */
[----:B------:R-:W-:Y:S05]  /*29f0*/  RET.REL.NODEC R2 `(_Z17l2NormalizeKernelPfiif) ;  /* 0xffffffd402807950 */ /* 0x000fea0003c3ffff */
        .weak           $__internal_1_$__cuda_sm3x_div_rn_noftz_f32_slowpath
        .type           $__internal_1_$__cuda_sm3x_div_rn_noftz_f32_slowpath,@function
        .size           $__internal_1_$__cuda_sm3x_div_rn_noftz_f32_slowpath,(.L_x_91 - $__internal_1_$__cuda_sm3x_div_rn_noftz_f32_slowpath)
$__internal_1_$__cuda_sm3x_div_rn_noftz_f32_slowpath:
[----:B------:R-:W-:Y:S01]  /*2a00*/  SHF.R.U32.HI R9, RZ, 0x17, R3 ;  /* 0x00000017ff097819 */ /* 0x000fe20000011603 */
[----:B------:R-:W-:Y:S01]  /*2a10*/  BSSY.RECONVERGENT B0, `(.L_x_73) ;  /* 0x0000063000007945 */ /* 0x000fe20003800200 */
[----:B------:R-:W-:Y:S02]  /*2a20*/  SHF.R.U32.HI R10, RZ, 0x17, R0 ;  /* 0x00000017ff0a7819 */ /* 0x000fe40000011600 */
[----:B------:R-:W-:Y:S02]  /*2a30*/  LOP3.LUT R9, R9, 0xff, RZ, 0xc0, !PT ;  /* 0x000000ff09097812 */ /* 0x000fe400078ec0ff */
[----:B------:R-:W-:Y:S02]  /*2a40*/  LOP3.LUT R14, R10, 0xff, RZ, 0xc0, !PT ;  /* 0x000000ff0a0e7812 */ /* 0x000fe400078ec0ff */
[----:B------:R-:W-:Y:S02]  /*2a50*/  IADD3 R15, PT, PT, R9, -0x1, RZ ;  /* 0xffffffff090f7810 */ /* 0x000fe40007ffe0ff */
[----:B------:R-:W-:-:S02]  /*2a60*/  IADD3 R12, PT, PT, R14, -0x1, RZ ;  /* 0xffffffff0e0c7810 */ /* 0x000fc40007ffe0ff */
[----:B------:R-:W-:Y:S02]  /*2a70*/  ISETP.GT.U32.AND P0, PT, R15, 0xfd, PT ;  /* 0x000000fd0f00780c */ /* 0x000fe40003f04070 */
[----:B------:R-:W-:Y:S02]  /*2a80*/  MOV R13, R3 ;  /* 0x00000003000d7202 */ /* 0x000fe40000000f00 */
[----:B------:R-:W-:-:S13]  /*2a90*/  ISETP.GT.U32.OR P0, PT, R12, 0xfd, P0 ;  /* 0x000000fd0c00780c */ /* 0x000fda0000704470 */
[----:B------:R-:W-:Y:S01]  /*2aa0*/  @!P0 MOV R10, RZ ;  /* 0x000000ff000a8202 */ /* 0x000fe20000000f00 */
[----:B------:R-:W-:Y:S06]  /*2ab0*/  @!P0 BRA `(.L_x_74) ;  /* 0x00000000005c8947 */ /* 0x000fec0003800000 */
[----:B------:R-:W-:Y:S02]  /*2ac0*/  FSETP.GTU.FTZ.AND P0, PT, |R0|, +INF , PT ;  /* 0x7f8000000000780b */ /* 0x000fe40003f1c200 */
[----:B------:R-:W-:-:S04]  /*2ad0*/  FSETP.GTU.FTZ.AND P1, PT, |R3|, +INF , PT ;  /* 0x7f8000000300780b */ /* 0x000fc80003f3c200 */
[----:B------:R-:W-:-:S13]  /*2ae0*/  PLOP3.LUT P0, PT, P0, P1, PT, 0xf8, 0x8f ;  /* 0x00000000008f781c */ /* 0x000fda0000703f70 */
[----:B------:R-:W-:Y:S05]  /*2af0*/  @P0 BRA `(.L_x_75) ;  /* 0x00000004004c0947 */ /* 0x000fea0003800000 */
[----:B------:R-:W-:-:S13]  /*2b00*/  LOP3.LUT P0, RZ, R13, 0x7fffffff, R0, 0xc8, !PT ;  /* 0x7fffffff0dff7812 */ /* 0x000fda000780c800 */
[----:B------:R-:W-:Y:S05]  /*2b10*/  @!P0 BRA `(.L_x_76) ;  /* 0x00000004003c8947 */ /* 0x000fea0003800000 */
[C---:B------:R-:W-:Y:S02]  /*2b20*/  FSETP.NEU.FTZ.AND P2, PT, |R0|.reuse, +INF , PT ;  /* 0x7f8000000000780b */ /* 0x040fe40003f5d200 */
[----:B------:R-:W-:Y:S02]  /*2b30*/  FSETP.NEU.FTZ.AND P1, PT, |R3|, +INF , PT ;  /* 0x7f8000000300780b */ /* 0x000fe40003f3d200 */
[----:B------:R-:W-:-:S11]  /*2b40*/  FSETP.NEU.FTZ.AND P0, PT, |R0|, +INF , PT ;  /* 0x7f8000000000780b */ /* 0x000fd60003f1d200 */
[----:B------:R-:W-:Y:S05]  /*2b50*/  @!P1 BRA !P2, `(.L_x_76) ;  /* 0x00000004002c9947 */ /* 0x000fea0005000000 */
[----:B------:R-:W-:-:S04]  /*2b60*/  LOP3.LUT P2, RZ, R0, 0x7fffffff, RZ, 0xc0, !PT ;  /* 0x7fffffff00ff7812 */ /* 0x000fc8000784c0ff */
[----:B------:R-:W-:-:S13]  /*2b70*/  PLOP3.LUT P1, PT, P1, P2, PT, 0x2f, 0xf2 ;  /* 0x0000000000f2781c */ /* 0x000fda0000f24577 */
[----:B------:R-:W-:Y:S05]  /*2b80*/  @P1 BRA `(.L_x_77) ;  /* 0x0000000400181947 */ /* 0x000fea0003800000 */
[----:B------:R-:W-:-:S04]  /*2b90*/  LOP3.LUT P1, RZ, R13, 0x7fffffff, RZ, 0xc0, !PT ;  /* 0x7fffffff0dff7812 */ /* 0x000fc8000782c0ff */
[----:B------:R-:W-:-:S13]  /*2ba0*/  PLOP3.LUT P0, PT, P0, P1, PT, 0x2f, 0xf2 ;  /* 0x0000000000f2781c */ /* 0x000fda0000702577 */
[----:B------:R-:W-:Y:S05]  /*2bb0*/  @P0 BRA `(.L_x_78) ;  /* 0x0000000400000947 */ /* 0x000fea0003800000 */
[----:B------:R-:W-:Y:S02]  /*2bc0*/  ISETP.GE.AND P0, PT, R12, RZ, PT ;  /* 0x000000ff0c00720c */ /* 0x000fe40003f06270 */
[----:B------:R-:W-:-:S11]  /*2bd0*/  ISETP.GE.AND P1, PT, R15, RZ, PT ;  /* 0x000000ff0f00720c */ /* 0x000fd60003f26270 */
[----:B------:R-:W-:Y:S01]  /*2be0*/  @P0 MOV R10, RZ ;  /* 0x000000ff000a0202 */ /* 0x000fe20000000f00 */
[----:B------:R-:W-:Y:S01]  /*2bf0*/  @!P0 FFMA R0, R0, 1.84467440737095516160e+19, RZ ;  /* 0x5f80000000008823 */ /* 0x000fe200000000ff */
[----:B------:R-:W-:Y:S01]  /*2c00*/  @!P0 MOV R10, 0xffffffc0 ;  /* 0xffffffc0000a8802 */ /* 0x000fe20000000f00 */
[----:B------:R-:W-:-:S03]  /*2c10*/  @!P1 FFMA R13, R3, 1.84467440737095516160e+19, RZ ;  /* 0x5f800000030d9823 */ /* 0x000fc600000000ff */
[----:B------:R-:W-:-:S07]  /*2c20*/  @!P1 IADD3 R10, PT, PT, R10, 0x40, RZ ;  /* 0x000000400a0a9810 */ /* 0x000fce0007ffe0ff */
.L_x_74:
[----:B------:R-:W-:Y:S01]  /*2c30*/  LEA R12, R9, 0xc0800000, 0x17 ;  /* 0xc0800000090c7811 */ /* 0x000fe200078eb8ff */
[----:B------:R-:W-:Y:S01]  /*2c40*/  BSSY.RECONVERGENT B1, `(.L_x_79) ;  /* 0x0000036000017945 */ /* 0x000fe20003800200 */
[----:B------:R-:W-:Y:S02]  /*2c50*/  IADD3 R14, PT, PT, R14, -0x7f, RZ ;  /* 0xffffff810e0e7810 */ /* 0x000fe40007ffe0ff */
[----:B------:R-:W-:-:S03]  /*2c60*/  IADD3 R16, PT, PT, -R12, R13, RZ ;  /* 0x0000000d0c107210 */ /* 0x000fc60007ffe1ff */
[----:B------:R-:W-:Y:S01]  /*2c70*/  IMAD R0, R14, -0x800000, R0 ;  /* 0xff8000000e007824 */ /* 0x000fe200078e0200 */
[----:B------:R-:W0:Y:S01]  /*2c80*/  MUFU.RCP R13, R16 ;  /* 0x00000010000d7308 */ /* 0x000e220000001000 */
[----:B------:R-:W-:-:S04]  /*2c90*/  FADD.FTZ R15, -R16, -RZ ;  /* 0x800000ff100f7221 */ /* 0x000fc80000010100 */
[----:B0-----:R-:W-:-:S04]  /*2ca0*/  FFMA R12, R13, R15, 1 ;  /* 0x3f8000000d0c7423 */ /* 0x001fc8000000000f */
[----:B------:R-:W-:-:S04]  /*2cb0*/  FFMA R13, R13, R12, R13 ;  /* 0x0000000c0d0d7223 */ /* 0x000fc8000000000d */
[----:B------:R-:W-:-:S04]  /*2cc0*/  FFMA R12, R0, R13, RZ ;  /* 0x0000000d000c7223 */ /* 0x000fc800000000ff */
[----:B------:R-:W-:-:S04]  /*2cd0*/  FFMA R17, R15, R12, R0 ;  /* 0x0000000c0f117223 */ /* 0x000fc80000000000 */
[----:B------:R-:W-:Y:S01]  /*2ce0*/  FFMA R12, R13, R17, R12 ;  /* 0x000000110d0c7223 */ /* 0x000fe2000000000c */
[----:B------:R-:W-:-:S03]  /*2cf0*/  IADD3 R17, PT, PT, R14, 0x7f, -R9 ;  /* 0x0000007f0e117810 */ /* 0x000fc60007ffe809 */
[----:B------:R-:W-:Y:S01]  /*2d00*/  FFMA R15, R15, R12, R0 ;  /* 0x0000000c0f0f7223 */ /* 0x000fe20000000000 */
[----:B------:R-:W-:-:S03]  /*2d10*/  IADD3 R17, PT, PT, R17, R10, RZ ;  /* 0x0000000a11117210 */ /* 0x000fc60007ffe0ff */
[----:B------:R-:W-:-:S05]  /*2d20*/  FFMA R0, R13, R15, R12 ;  /* 0x0000000f0d007223 */ /* 0x000fca000000000c */
[----:B------:R-:W-:-:S04]  /*2d30*/  SHF.R.U32.HI R9, RZ, 0x17, R0 ;  /* 0x00000017ff097819 */ /* 0x000fc80000011600 */
[----:B------:R-:W-:-:S04]  /*2d40*/  LOP3.LUT R9, R9, 0xff, RZ, 0xc0, !PT ;  /* 0x000000ff09097812 */ /* 0x000fc800078ec0ff */
[----:B------:R-:W-:-:S04]  /*2d50*/  IADD3 R14, PT, PT, R9, R17, RZ ;  /* 0x00000011090e7210 */ /* 0x000fc80007ffe0ff */
[----:B------:R-:W-:-:S04]  /*2d60*/  IADD3 R9, PT, PT, R14, -0x1, RZ ;  /* 0xffffffff0e097810 */ /* 0x000fc80007ffe0ff */
[----:B------:R-:W-:-:S13]  /*2d70*/  ISETP.GE.U32.AND P0, PT, R9, 0xfe, PT ;  /* 0x000000fe0900780c */ /* 0x000fda0003f06070 */
[----:B------:R-:W-:Y:S05]  /*2d80*/  @!P0 BRA `(.L_x_80) ;  /* 0x0000000000808947 */ /* 0x000fea0003800000 */
[----:B------:R-:W-:-:S13]  /*2d90*/  ISETP.GT.AND P0, PT, R14, 0xfe, PT ;  /* 0x000000fe0e00780c */ /* 0x000fda0003f04270 */
[----:B------:R-:W-:Y:S05]  /*2da0*/  @P0 BRA `(.L_x_81) ;  /* 0x00000000006c0947 */ /* 0x000fea0003800000 */
[----:B------:R-:W-:-:S13]  /*2db0*/  ISETP.GE.AND P0, PT, R14, 0x1, PT ;  /* 0x000000010e00780c */ /* 0x000fda0003f06270 */
[----:B------:R-:W-:Y:S05]  /*2dc0*/  @P0 BRA `(.L_x_82) ;  /* 0x0000000000740947 */ /* 0x000fea0003800000 */
[----:B------:R-:W-:Y:S02]  /*2dd0*/  ISETP.GE.AND P0, PT, R14, -0x18, PT ;  /* 0xffffffe80e00780c */ /* 0x000fe40003f06270 */
[----:B------:R-:W-:-:S11]  /*2de0*/  LOP3.LUT R0, R0, 0x80000000, RZ, 0xc0, !PT ;  /* 0x8000000000007812 */ /* 0x000fd600078ec0ff */
[----:B------:R-:W-:Y:S05]  /*2df0*/  @!P0 BRA `(.L_x_82) ;  /* 0x0000000000688947 */ /* 0x000fea0003800000 */
[-CC-:B------:R-:W-:Y:S01]  /*2e00*/  FFMA.RZ R9, R13, R15.reuse, R12.reuse ;  /* 0x0000000f0d097223 */ /* 0x180fe2000000c00c */
[C---:B------:R-:W-:Y:S02]  /*2e10*/  ISETP.NE.AND P2, PT, R14.reuse, RZ, PT ;  /* 0x000000ff0e00720c */ /* 0x040fe40003f45270 */
[C---:B------:R-:W-:Y:S02]  /*2e20*/  ISETP.NE.AND P1, PT, R14.reuse, RZ, PT ;  /* 0x000000ff0e00720c */ /* 0x040fe40003f25270 */
[----:B------:R-:W-:Y:S01]  /*2e30*/  LOP3.LUT R10, R9, 0x7fffff, RZ, 0xc0, !PT ;  /* 0x007fffff090a7812 */ /* 0x000fe200078ec0ff */
[CCC-:B------:R-:W-:Y:S01]  /*2e40*/  FFMA.RP R9, R13.reuse, R15.reuse, R12.reuse ;  /* 0x0000000f0d097223 */ /* 0x1c0fe2000000800c */
[----:B------:R-:W-:Y:S01]  /*2e50*/  FFMA.RM R12, R13, R15, R12 ;  /* 0x0000000f0d0c7223 */ /* 0x000fe2000000400c */
[----:B------:R-:W-:Y:S02]  /*2e60*/  IADD3 R13, PT, PT, R14, 0x20, RZ ;  /* 0x000000200e0d7810 */ /* 0x000fe40007ffe0ff */
[----:B------:R-:W-:-:S02]  /*2e70*/  LOP3.LUT R10, R10, 0x800000, RZ, 0xfc, !PT ;  /* 0x008000000a0a7812 */ /* 0x000fc400078efcff */
[----:B------:R-:W-:Y:S02]  /*2e80*/  IADD3 R14, PT, PT, -R14, RZ, RZ ;  /* 0x000000ff0e0e7210 */ /* 0x000fe40007ffe1ff */
[----:B------:R-:W-:Y:S02]  /*2e90*/  SHF.L.U32 R13, R10, R13, RZ ;  /* 0x0000000d0a0d7219 */ /* 0x000fe400000006ff */
[----:B------:R-:W-:Y:S02]  /*2ea0*/  FSETP.NEU.FTZ.AND P0, PT, R9, R12, PT ;  /* 0x0000000c0900720b */ /* 0x000fe40003f1d000 */
[----:B------:R-:W-:Y:S02]  /*2eb0*/  SEL R9, R14, RZ, P2 ;  /* 0x000000ff0e097207 */ /* 0x000fe40001000000 */
[----:B------:R-:W-:Y:S02]  /*2ec0*/  ISETP.NE.AND P1, PT, R13, RZ, P1 ;  /* 0x000000ff0d00720c */ /* 0x000fe40000f25270 */
[----:B------:R-:W-:-:S02]  /*2ed0*/  SHF.R.U32.HI R9, RZ, R9, R10 ;  /* 0x00000009ff097219 */ /* 0x000fc4000001160a */
[----:B------:R-:W-:Y:S02]  /*2ee0*/  PLOP3.LUT P0, PT, P0, P1, PT, 0xf8, 0x8f ;  /* 0x00000000008f781c */ /* 0x000fe40000703f70 */
[----:B------:R-:W-:Y:S02]  /*2ef0*/  SHF.R.U32.HI R13, RZ, 0x1, R9 ;  /* 0x00000001ff0d7819 */ /* 0x000fe40000011609 */
[----:B------:R-:W-:-:S04]  /*2f00*/  SEL R10, RZ, 0x1, !P0 ;  /* 0x00000001ff0a7807 */ /* 0x000fc80004000000 */
[----:B------:R-:W-:-:S04]  /*2f10*/  LOP3.LUT R10, R10, 0x1, R13, 0xf8, !PT ;  /* 0x000000010a0a7812 */ /* 0x000fc800078ef80d */
[----:B------:R-:W-:-:S04]  /*2f20*/  LOP3.LUT R10, R10, R9, RZ, 0xc0, !PT ;  /* 0x000000090a0a7212 */ /* 0x000fc800078ec0ff */
[----:B------:R-:W-:-:S04]  /*2f30*/  IADD3 R13, PT, PT, R13, R10, RZ ;  /* 0x0000000a0d0d7210 */ /* 0x000fc80007ffe0ff */
[----:B------:R-:W-:Y:S01]  /*2f40*/  LOP3.LUT R0, R13, R0, RZ, 0xfc, !PT ;  /* 0x000000000d007212 */ /* 0x000fe200078efcff */
[----:B------:R-:W-:Y:S06]  /*2f50*/  BRA `(.L_x_82) ;  /* 0x0000000000107947 */ /* 0x000fec0003800000 */
.L_x_81:
[----:B------:R-:W-:-:S04]  /*2f60*/  LOP3.LUT R0, R0, 0x80000000, RZ, 0xc0, !PT ;  /* 0x8000000000007812 */ /* 0x000fc800078ec0ff */
[----:B------:R-:W-:Y:S01]  /*2f70*/  LOP3.LUT R0, R0, 0x7f800000, RZ, 0xfc, !PT ;  /* 0x7f80000000007812 */ /* 0x000fe200078efcff */
[----:B------:R-:W-:Y:S06]  /*2f80*/  BRA `(.L_x_82) ;  /* 0x0000000000047947 */ /* 0x000fec0003800000 */
.L_x_80:
[----:B------:R-:W-:-:S07]  /*2f90*/  LEA R0, R17, R0, 0x17 ;  /* 0x0000000011007211 */ /* 0x000fce00078eb8ff */
.L_x_82:
[----:B------:R-:W-:Y:S05]  /*2fa0*/  BSYNC.RECONVERGENT B1 ;  /* 0x0000000000017941 */ /* 0x000fea0003800200 */
.L_x_79:
[----:B------:R-:W-:Y:S05]  /*2fb0*/  BRA `(.L_x_83) ;  /* 0x0000000000207947 */ /* 0x000fea0003800000 */
.L_x_78:
[----:B------:R-:W-:-:S04]  /*2fc0*/  LOP3.LUT R0, R13, 0x80000000, R0, 0x48, !PT ;  /* 0x800000000d007812 */ /* 0x000fc800078e4800 */
[----:B------:R-:W-:Y:S01]  /*2fd0*/  LOP3.LUT R0, R0, 0x7f800000, RZ, 0xfc, !PT ;  /* 0x7f80000000007812 */ /* 0x000fe200078efcff */
[----:B------:R-:W-:Y:S06]  /*2fe0*/  BRA `(.L_x_83) ;  /* 0x0000000000147947 */ /* 0x000fec0003800000 */
.L_x_77:
[----:B------:R-:W-:Y:S01]  /*2ff0*/  LOP3.LUT R0, R13, 0x80000000, R0, 0x48, !PT ;  /* 0x800000000d007812 */ /* 0x000fe200078e4800 */
[----:B------:R-:W-:Y:S06]  /*3000*/  BRA `(.L_x_83) ;  /* 0x00000000000c7947 */ /* 0x000fec0003800000 */
.L_x_76:
[----:B------:R-:W0:Y:S01]  /*3010*/  MUFU.RSQ R0, -QNAN ;  /* 0xffc0000000007908 */ /* 0x000e220000001400 */
[----:B------:R-:W-:Y:S05]  /*3020*/  BRA `(.L_x_83) ;  /* 0x0000000000047947 */ /* 0x000fea0003800000 */
.L_x_75:
[----:B------:R-:W-:-:S07]  /*3030*/  FADD.FTZ R0, R0, R3 ;  /* 0x0000000300007221 */ /* 0x000fce0000010000 */
.L_x_83:
[----:B------:R-:W-:Y:S05]  /*3040*/  BSYNC.RECONVERGENT B0 ;  /* 0x0000000000007941 */ /* 0x000fea0003800200 */
.L_x_73:
[----:B------:R-:W-:-:S04]  /*3050*/  HFMA2 R9, -RZ, RZ, 0, 0 ;  /* 0x00000000ff097431 */ /* 0x000fc800000001ff */
[----:B0-----:R-:W-:Y:S05]  /*3060*/  RET.REL.NODEC R8 `(_Z17l2NormalizeKernelPfiif) ;  /* 0xffffffcc08e47950 */ /* 0x001fea0003c3ffff */
.L_x_84:
[----:B------:R-:W-:-:S00]  /*3070*/  BRA `(.L_x_84) ;  /* 0xfffffffc00fc7947 */ /* 0x000fc0000383ffff */
[----:B------:R-:W-:-:S00]  /*3080*/  NOP ;  /* 0x0000000000007918 */ /* 0x000fc00000000000 */
[----:B------:R-:W-:-:S00]  /*3090*/  NOP ;  /* 0x0000000000007918 */ /* 0x000fc00000000000 */
[----:B------:R-:W-:-:S00]  /*30a0*/  NOP ;  /* 0x0000000000007918 */ /* 0x000fc00000000000 */
[----:B------:R-:W-:-:S00]  /*30b0*/  NOP ;  /* 0x0000000000007918 */ /* 0x000fc00000000000 */
[----:B------:R-:W-:-:S00]  /*30c0*/  NOP ;  /* 0x0000000000007918 */ /* 0x000fc00000000000 */
[----:B------:R-:W-:-:S00]  /*30d0*/  NOP ;  /* 0x0000000000007918 */ /* 0x000fc00000000000 */
[----:B------:R-:W-:-:S00]  /*30e0*/  NOP ;  /* 0x0000000000007918 */ /* 0x000fc00000000000 */
[----:B------:R-:W-:-:S00]  /*30f0*/  NOP ;  /* 0x0000000000007918 */ /* 0x000fc00000000000 */
.L_x_91:


//--------------------- .text._Z15matrixMulKernelPfS_S_iii --------------------------
	.section	.text._Z15matrixMulKernelPfS_S_iii,"ax",@progbits
	.align	128
        .global         _Z15matrixMulKernelPfS_S_iii
        .type           _Z15matrixMulKernelPfS_S_iii,@function
        .size           _Z15matrixMulKernelPfS_S_iii,(.L_x_93 - _Z15matrixMulKernelPfS_S_iii)
        .other          _Z15matrixMulKernelPfS_S_iii,@"STO_CUDA_ENTRY STV_DEFAULT"
_Z15matrixMulKernelPfS_S_iii:
.text._Z15matrixMulKernelPfS_S_iii:
[----:B------:R-:W-:Y:S01]  /*0000*/  LDC R1, c[0x0][0x37c] ;  /* 0x0000df00ff017b82 */ /* 0x000fe20000000800 */
[----:B------:R-:W0:Y:S07]  /*0010*/  S2R R5, SR_TID.X ;  /* 0x0000000000057919 */ /* 0x000e2e0000002100 */
[----:B------:R-:W1:Y:S01]  /*0020*/  LDC R17, c[0x0][0x364] ;  /* 0x0000d900ff117b82 */ /* 0x000e620000000800 */
[----:B------:R-:W1:Y:S07]  /*0030*/  S2R R4, SR_TID.Y ;  /* 0x0000000000047919 */ /* 0x000e6e0000002200 */
[----:B------:R-:W0:Y:S08]  /*0040*/  S2UR UR5, SR_CTAID.X ;  /* 0x00000000000579c3 */ /* 0x000e300000002500 */
[----:B------:R-:W0:Y:S08]  /*0050*/  LDC R0, c[0x0][0x360] ;  /* 0x0000d800ff007b82 */ /* 0x000e300000000800 */
[----:B------:R-:W1:Y:S08]  /*0060*/  S2UR UR4, SR_CTAID.Y ;  /* 0x00000000000479c3 */ /* 0x000e700000002600 */
[----:B------:R-:W2:Y:S01]  /*0070*/  LDC.64 R2, c[0x0][0x398] ;  /* 0x0000e600ff027b82 */ /* 0x000ea20000000a00 */
[----:B0-----:R-:W-:-:S02]  /*0080*/  IMAD R0, R0, UR5, R5 ;  /* 0x0000000500007c24 */ /* 0x001fc4000f8e0205 */
[----:B-1----:R-:W-:-:S03]  /*0090*/  IMAD R17, R17, UR4, R4 ;  /* 0x0000000411117c24 */ /* 0x002fc6000f8e0204 */
[----:B--2---:R-:W-:-:S04]  /*00a0*/  ISETP.GE.AND P0, PT, R0, R3, PT ;  /* 0x000000030000720c */ /* 0x004fc80003f06270 */
[----:B------:R-:W-:-:S13]  /*00b0*/  ISETP.GE.OR P0, PT, R17, R2, P0 ;  /* 0x000000021100720c */ /* 0x000fda0000706670 */
        /* <DEDUP_REMOVED lines=13> */
[----:B------:R-:W0:Y:S01]  /*0190*/  LDC.64 R4, c[0x0][0x380] ;  /* 0x0000e000ff047b82 */ /* 0x000e220000000a00 */
[----:B------:R-:W-:Y:S02]  /*01a0*/  LOP3.LUT R20, R16, 0x7ffffff8, RZ, 0xc0, !PT ;  /* 0x7ffffff810147812 */ /* 0x000fe400078ec0ff */
[----:B------:R-:W-:Y:S02]  /*01b0*/  MOV R24, RZ ;  /* 0x000000ff00187202 */ /* 0x000fe40000000f00 */
[----:B------:R-:W-:Y:S02]  /*01c0*/  MOV R18, R0 ;  /* 0x0000000000127202 */ /* 0x000fe40000000f00 */
[----:B------:R-:W-:Y:S01]  /*01d0*/  IADD3 R21, PT, PT, -R20, RZ, RZ ;  /* 0x000000ff14157210 */ /* 0x000fe20007ffe1ff */
[----:B0-----:R-:W-:-:S03]  /*01e0*/  IMAD.WIDE.U32 R4, R19, 0x4, R4 ;  /* 0x0000000413047825 */ /* 0x001fc600078e0004 */
[----:B------:R-:W-:-:S04]  /*01f0*/  IADD3 R6, P1, PT, R4, 0x10, RZ ;  /* 0x0000001004067810 */ /* 0x000fc80007f3e0ff */
[----:B------:R-:W-:-:S09]  /*0200*/  IADD3.X R7, PT, PT, RZ, R5, RZ, P1, !PT ;  /* 0x00000005ff077210 */ /* 0x000fd20000ffe4ff */
.L_x_87:
[----:B------:R-:W0:Y:S01]  /*0210*/  LDC.64 R14, c[0x0][0x388] ;  /* 0x0000e200ff0e7b82 */ /* 0x000e220000000a00 */
[----:B------:R-:W-:Y:S02]  /*0220*/  MOV R4, R6 ;  /* 0x0000000600047202 */ /* 0x000fe40000000f00 */
[----:B------:R-:W-:-:S05]  /*0230*/  MOV R5, R7 ;  /* 0x0000000700057202 */ /* 0x000fca0000000f00 */
[----:B------:R-:W2:Y:S04]  /*0240*/  LDG.E R29, desc[UR4][R4.64+-0x10] ;  /* 0xfffff004041d7981 */ /* 0x000ea8000c1e1900 */
[----:B------:R-:W3:Y:S04]  /*0250*/  LDG.E R22, desc[UR4][R4.64+-0xc] ;  /* 0xfffff40404167981 */ /* 0x000ee8000c1e1900 */
[----:B------:R-:W4:Y:S01]  /*0260*/  LDG.E R25, desc[UR4][R4.64+-0x8] ;  /* 0xfffff80404197981 */ /* 0x000f22000c1e1900 */
[----:B0-----:R-:W-:-:S05]  /*0270*/  IMAD.WIDE R14, R18, 0x4, R14 ;  /* 0x00000004120e7825 */ /* 0x001fca00078e020e */
[----:B------:R0:W2:Y:S02]  /*0280*/  LDG.E R27, desc[UR4][R14.64] ;  /* 0x000000040e1b7981 */ /* 0x0000a4000c1e1900 */
[----:B0-----:R-:W-:-:S05]  /*0290*/  IMAD.WIDE R14, R3, 0x4, R14 ;  /* 0x00000004030e7825 */ /* 0x001fca00078e020e */
[----:B------:R0:W3:Y:S01]  /*02a0*/  LDG.E R23, desc[UR4][R14.64] ;  /* 0x000000040e177981 */ /* 0x0000e2000c1e1900 */
[----:B------:R-:W-:-:S04]  /*02b0*/  IMAD.WIDE R8, R3, 0x4, R14 ;  /* 0x0000000403087825 */ /* 0x000fc800078e020e */
[C---:B------:R-:W-:Y:S02]  /*02c0*/  IMAD.WIDE R10, R3.reuse, 0x4, R8 ;  /* 0x00000004030a7825 */ /* 0x040fe400078e0208 */
[----:B------:R-:W4:Y:S02]  /*02d0*/  LDG.E R8, desc[UR4][R8.64] ;  /* 0x0000000408087981 */ /* 0x000f24000c1e1900 */
[C---:B------:R-:W-:Y:S02]  /*02e0*/  IMAD.WIDE R6, R3.reuse, 0x4, R10 ;  /* 0x0000000403067825 */ /* 0x040fe400078e020a */
[----:B------:R1:W5:Y:S02]  /*02f0*/  LDG.E R28, desc[UR4][R10.64] ;  /* 0x000000040a1c7981 */ /* 0x000364000c1e1900 */
[C---:B------:R-:W-:Y:S02]  /*0300*/  IMAD.WIDE R12, R3.reuse, 0x4, R6 ;  /* 0x00000004030c7825 */ /* 0x040fe400078e0206 */
[----:B------:R-:W5:Y:S02]  /*0310*/  LDG.E R6, desc[UR4][R6.64] ;  /* 0x0000000406067981 */ /* 0x000f64000c1e1900 */
[----:B0-----:R-:W-:-:S02]  /*0320*/  IMAD.WIDE R14, R3, 0x4, R12 ;  /* 0x00000004030e7825 */ /* 0x001fc400078e020c */
[----:B------:R-:W5:Y:S04]  /*0330*/  LDG.E R12, desc[UR4][R12.64] ;  /* 0x000000040c0c7981 */ /* 0x000f68000c1e1900 */
[----:B------:R-:W5:Y:S01]  /*0340*/  LDG.E R7, desc[UR4][R4.64+-0x4] ;  /* 0xfffffc0404077981 */ /* 0x000f62000c1e1900 */
[----:B-1----:R-:W-:-:S03]  /*0350*/  IMAD.WIDE R10, R3, 0x4, R14 ;  /* 0x00000004030a7825 */ /* 0x002fc600078e020e */
[----:B------:R-:W5:Y:S04]  /*0360*/  LDG.E R9, desc[UR4][R14.64] ;  /* 0x000000040e097981 */ /* 0x000f68000c1e1900 */
[----:B------:R-:W5:Y:S01]  /*0370*/  LDG.E R11, desc[UR4][R10.64] ;  /* 0x000000040a0b7981 */ /* 0x000f62000c1e1900 */
[----:B--2---:R-:W-:-:S03]  /*0380*/  FFMA R29, R29, R27, R24 ;  /* 0x0000001b1d1d7223 */ /* 0x004fc60000000018 */
[----:B------:R-:W2:Y:S04]  /*0390*/  LDG.E R27, desc[UR4][R4.64] ;  /* 0x00000004041b7981 */ /* 0x000ea8000c1e1900 */
[----:B------:R-:W2:Y:S01]  /*03a0*/  LDG.E R24, desc[UR4][R4.64+0xc] ;  /* 0x00000c0404187981 */ /* 0x000ea2000c1e1900 */
[----:B---3--:R-:W-:-:S03]  /*03b0*/  FFMA R29, R22, R23, R29 ;  /* 0x00000017161d7223 */ /* 0x008fc6000000001d */
[----:B------:R-:W3:Y:S04]  /*03c0*/  LDG.E R23, desc[UR4][R4.64+0x4] ;  /* 0x0000040404177981 */ /* 0x000ee8000c1e1900 */
[----:B------:R-:W3:Y:S01]  /*03d0*/  LDG.E R22, desc[UR4][R4.64+0x8] ;  /* 0x0000080404167981 */ /* 0x000ee2000c1e1900 */
[----:B------:R-:W-:Y:S01]  /*03e0*/  IADD3 R21, PT, PT, R21, 0x8, RZ ;  /* 0x0000000815157810 */ /* 0x000fe20007ffe0ff */
[----:B----4-:R-:W-:-:S03]  /*03f0*/  FFMA R8, R25, R8, R29 ;  /* 0x0000000819087223 */ /* 0x010fc6000000001d */
[----:B------:R-:W-:Y:S02]  /*0400*/  ISETP.NE.AND P1, PT, R21, RZ, PT ;  /* 0x000000ff1500720c */ /* 0x000fe40003f25270 */
[----:B------:R-:W-:Y:S01]  /*0410*/  LEA R18, R3, R18, 0x3 ;  /* 0x0000001203127211 */ /* 0x000fe200078e18ff */
[----:B-----5:R-:W-:-:S04]  /*0420*/  FFMA R8, R7, R28, R8 ;  /* 0x0000001c07087223 */ /* 0x020fc80000000008 */
[----:B--2---:R-:W-:-:S04]  /*0430*/  FFMA R6, R27, R6, R8 ;  /* 0x000000061b067223 */ /* 0x004fc80000000008 */
[----:B---3--:R-:W-:Y:S01]  /*0440*/  FFMA R23, R23, R12, R6 ;  /* 0x0000000c17177223 */ /* 0x008fe20000000006 */
[----:B------:R-:W-:-:S03]  /*0450*/  IADD3 R6, P2, PT, R4, 0x20, RZ ;  /* 0x0000002004067810 */ /* 0x000fc60007f5e0ff */
[----:B------:R-:W-:Y:S01]  /*0460*/  FFMA R9, R22, R9, R23 ;  /* 0x0000000916097223 */ /* 0x000fe20000000017 */
[----:B------:R-:W-:-:S03]  /*0470*/  IADD3.X R7, PT, PT, RZ, R5, RZ, P2, !PT ;  /* 0x00000005ff077210 */ /* 0x000fc600017fe4ff */
[----:B------:R-:W-:Y:S01]  /*0480*/  FFMA R24, R24, R11, R9 ;  /* 0x0000000b18187223 */ /* 0x000fe20000000009 */
[----:B------:R-:W-:Y:S06]  /*0490*/  @P1 BRA `(.L_x_87) ;  /* 0xfffffffc005c1947 */ /* 0x000fec000383ffff */
.L_x_86:
[----:B------:R-:W-:Y:S05]  /*04a0*/  @!P0 BRA `(.L_x_85) ;  /* 0x0000000000fc8947 */ /* 0x000fea0003800000 */
[----:B------:R-:W-:Y:S02]  /*04b0*/  ISETP.GE.U32.AND P1, PT, R26, 0x4, PT ;  /* 0x000000041a00780c */ /* 0x000fe40003f26070 */
[----:B------:R-:W-:-:S04]  /*04c0*/  LOP3.LUT R18, R16, 0x3, RZ, 0xc0, !PT ;  /* 0x0000000310127812 */ /* 0x000fc800078ec0ff */
[----:B------:R-:W-:-:S07]  /*04d0*/  ISETP.NE.AND P0, PT, R18, RZ, PT ;  /* 0x000000ff1200720c */ /* 0x000fce0003f05270 */
[----:B------:R-:W-:Y:S06]  /*04e0*/  @!P1 BRA `(.L_x_88) ;  /* 0x00000000006c9947 */ /* 0x000fec0003800000 */
[----:B------:R-:W0:Y:S01]  /*04f0*/  LDC.64 R4, c[0x0][0x388] ;  /* 0x0000e200ff047b82 */ /* 0x000e220000000a00 */
[----:B------:R-:W1:Y:S01]  /*0500*/  LDCU.64 UR6, c[0x0][0x380] ;  /* 0x00007000ff0677ac */ /* 0x000e620008000a00 */
[----:B------:R-:W-:Y:S01]  /*0510*/  IMAD R9, R20, R3, R0 ;  /* 0x0000000314097224 */ /* 0x000fe200078e0200 */
[CC--:B------:R-:W-:Y:S02]  /*0520*/  IADD3 R7, PT, PT, R19.reuse, R20.reuse, RZ ;  /* 0x0000001413077210 */ /* 0x0c0fe40007ffe0ff */
[----:B------:R-:W-:-:S03]  /*0530*/  IADD3 R10, P1, PT, R19, R20, RZ ;  /* 0x00000014130a7210 */ /* 0x000fc60007f3e0ff */
[----:B------:R-:W2:Y:S01]  /*0540*/  LDC.64 R14, c[0x0][0x380] ;  /* 0x0000e000ff0e7b82 */ /* 0x000ea20000000a00 */
[----:B0-----:R-:W-:-:S04]  /*0550*/  IMAD.WIDE R4, R9, 0x4, R4 ;  /* 0x0000000409047825 */ /* 0x001fc800078e0204 */
[----:B------:R-:W-:Y:S02]  /*0560*/  IMAD.WIDE R8, R3, 0x4, R4 ;  /* 0x0000000403087825 */ /* 0x000fe400078e0204 */
[----:B------:R-:W3:Y:S02]  /*0570*/  LDG.E R4, desc[UR4][R4.64] ;  /* 0x0000000404047981 */ /* 0x000ee4000c1e1900 */
[----:B--2---:R-:W-:Y:S01]  /*0580*/  IMAD.WIDE.U32 R14, R7, 0x4, R14 ;  /* 0x00000004070e7825 */ /* 0x004fe200078e000e */
[----:B------:R-:W-:Y:S02]  /*0590*/  IADD3.X R7, PT, PT, RZ, RZ, RZ, P1, !PT ;  /* 0x000000ffff077210 */ /* 0x000fe40000ffe4ff */
[----:B-1----:R-:W-:-:S03]  /*05a0*/  LEA R6, P1, R10, UR6, 0x2 ;  /* 0x000000060a067c11 */ /* 0x002fc6000f8210ff */
[----:B------:R-:W3:Y:S01]  /*05b0*/  LDG.E R15, desc[UR4][R14.64] ;  /* 0x000000040e0f7981 */ /* 0x000ee2000c1e1900 */
[----:B------:R-:W-:Y:S01]  /*05c0*/  LEA.HI.X R7, R10, UR7, R7, 0x2, P1 ;  /* 0x000000070a077c11 */ /* 0x000fe200088f1407 */
[C---:B------:R-:W-:Y:S02]  /*05d0*/  IMAD.WIDE R10, R3.reuse, 0x4, R8 ;  /* 0x00000004030a7825 */ /* 0x040fe400078e0208 */
[----:B------:R-:W2:Y:S04]  /*05e0*/  LDG.E R8, desc[UR4][R8.64] ;  /* 0x0000000408087981 */ /* 0x000ea8000c1e1900 */
[----:B------:R-:W2:Y:S01]  /*05f0*/  LDG.E R21, desc[UR4][R6.64+0x4] ;  /* 0x0000040406157981 */ /* 0x000ea2000c1e1900 */
[----:B------:R-:W-:-:S03]  /*0600*/  IMAD.WIDE R12, R3, 0x4, R10 ;  /* 0x00000004030c7825 */ /* 0x000fc600078e020a */
[----:B------:R-:W4:Y:S04]  /*0610*/  LDG.E R23, desc[UR4][R10.64] ;  /* 0x000000040a177981 */ /* 0x000f28000c1e1900 */
[----:B------:R-:W4:Y:S04]  /*0620*/  LDG.E R22, desc[UR4][R6.64+0x8] ;  /* 0x0000080406167981 */ /* 0x000f28000c1e1900 */
[----:B------:R-:W5:Y:S04]  /*0630*/  LDG.E R26, desc[UR4][R6.64+0xc] ;  /* 0x00000c04061a7981 */ /* 0x000f68000c1e1900 */
[----:B------:R-:W5:Y:S01]  /*0640*/  LDG.E R12, desc[UR4][R12.64] ;  /* 0x000000040c0c7981 */ /* 0x000f62000c1e1900 */
[----:B------:R-:W-:Y:S01]  /*0650*/  IADD3 R20, PT, PT, R20, 0x4, RZ ;  /* 0x0000000414147810 */ /* 0x000fe20007ffe0ff */
[----:B---3--:R-:W-:-:S04]  /*0660*/  FFMA R24, R15, R4, R24 ;  /* 0x000000040f187223 */ /* 0x008fc80000000018 */
[----:B--2---:R-:W-:-:S04]  /*0670*/  FFMA R21, R21, R8, R24 ;  /* 0x0000000815157223 */ /* 0x004fc80000000018 */
[----:B----4-:R-:W-:-:S04]  /*0680*/  FFMA R21, R22, R23, R21 ;  /* 0x0000001716157223 */ /* 0x010fc80000000015 */
[----:B-----5:R-:W-:-:S07]  /*0690*/  FFMA R24, R26, R12, R21 ;  /* 0x0000000c1a187223 */ /* 0x020fce0000000015 */
.L_x_88:
[----:B------:R-:W-:Y:S05]  /*06a0*/  @!P0 BRA `(.L_x_85) ;  /* 0x00000000007c8947 */ /* 0x000fea0003800000 */
[----:B------:R-:W-:Y:S01]  /*06b0*/  ISETP.NE.AND P1, PT, R18, 0x1, PT ;  /* 0x000000011200780c */ /* 0x000fe20003f25270 */
[----:B------:R-:W0:Y:S01]  /*06c0*/  LDC.64 R12, c[0x0][0x380] ;  /* 0x0000e000ff0c7b82 */ /* 0x000e220000000a00 */
[----:B------:R-:W-:-:S04]  /*06d0*/  LOP3.LUT R16, R16, 0x1, RZ, 0xc0, !PT ;  /* 0x0000000110107812 */ /* 0x000fc800078ec0ff */
[----:B------:R-:W-:-:S03]  /*06e0*/  ISETP.NE.U32.AND P0, PT, R16, 0x1, PT ;  /* 0x000000011000780c */ /* 0x000fc60003f05070 */
[----:B------:R-:W1:Y:S04]  /*06f0*/  LDC.64 R10, c[0x0][0x388] ;  /* 0x0000e200ff0a7b82 */ /* 0x000e680000000a00 */
[CC--:B------:R-:W-:Y:S02]  /*0700*/  @P1 IADD3 R15, PT, PT, R19.reuse, R20.reuse, RZ ;  /* 0x00000014130f1210 */ /* 0x0c0fe40007ffe0ff */
[----:B------:R-:W-:Y:S02]  /*0710*/  @P1 IADD3 R14, P2, PT, R19, R20, RZ ;  /* 0x00000014130e1210 */ /* 0x000fe40007f5e0ff */
[----:B------:R-:W2:Y:S02]  /*0720*/  @P1 LDC.64 R4, c[0x0][0x380] ;  /* 0x0000e000ff041b82 */ /* 0x000ea40000000a00 */
[----:B------:R-:W-:-:S06]  /*0730*/  @P1 IADD3.X R16, PT, PT, RZ, RZ, RZ, P2, !PT ;  /* 0x000000ffff101210 */ /* 0x000fcc00017fe4ff */
[----:B------:R-:W3:Y:S01]  /*0740*/  LDC.64 R6, c[0x0][0x380] ;  /* 0x0000e000ff067b82 */ /* 0x000ee20000000a00 */
[----:B0-----:R-:W-:-:S04]  /*0750*/  @P1 IMAD.WIDE.U32 R12, R15, 0x4, R12 ;  /* 0x000000040f0c1825 */ /* 0x001fc800078e000c */
[CC--:B------:R-:W-:Y:S01]  /*0760*/  @P1 IMAD R15, R20.reuse, R3.reuse, R0 ;  /* 0x00000003140f1224 */ /* 0x0c0fe200078e0200 */
[----:B------:R-:W-:Y:S01]  /*0770*/  @P1 IADD3 R20, PT, PT, R20, 0x2, RZ ;  /* 0x0000000214141810 */ /* 0x000fe20007ffe0ff */
[----:B------:R-:W4:Y:S01]  /*0780*/  @P1 LDG.E R13, desc[UR4][R12.64] ;  /* 0x000000040c0d1981 */ /* 0x000f22000c1e1900 */
[----:B------:R-:W0:Y:S01]  /*0790*/  LDC.64 R8, c[0x0][0x388] ;  /* 0x0000e200ff087b82 */ /* 0x000e220000000a00 */
[----:B-1----:R-:W-:Y:S01]  /*07a0*/  @P1 IMAD.WIDE R10, R15, 0x4, R10 ;  /* 0x000000040f0a1825 */ /* 0x002fe200078e020a */
[----:B------:R-:W-:Y:S02]  /*07b0*/  @!P0 IADD3 R19, PT, PT, R19, R20, RZ ;  /* 0x0000001413138210 */ /* 0x000fe40007ffe0ff */
[----:B--2---:R-:W-:Y:S01]  /*07c0*/  @P1 LEA R4, P2, R14, R4, 0x2 ;  /* 0x000000040e041211 */ /* 0x004fe200078410ff */
[----:B------:R-:W-:-:S03]  /*07d0*/  @!P0 IMAD R21, R20, R3, R0 ;  /* 0x0000000314158224 */ /* 0x000fc600078e0200 */
[----:B------:R-:W-:Y:S01]  /*07e0*/  @P1 LEA.HI.X R5, R14, R5, R16, 0x2, P2 ;  /* 0x000000050e051211 */ /* 0x000fe200010f1410 */
[----:B------:R-:W-:Y:S01]  /*07f0*/  @P1 IMAD.WIDE R14, R3, 0x4, R10 ;  /* 0x00000004030e1825 */ /* 0x000fe200078e020a */
[----:B------:R-:W4:Y:S03]  /*0800*/  @P1 LDG.E R16, desc[UR4][R10.64] ;  /* 0x000000040a101981 */ /* 0x000f26000c1e1900 */
[----:B---3--:R-:W-:Y:S01]  /*0810*/  @!P0 IMAD.WIDE.U32 R6, R19, 0x4, R6 ;  /* 0x0000000413068825 */ /* 0x008fe200078e0006 */
[----:B------:R-:W2:Y:S04]  /*0820*/  @P1 LDG.E R4, desc[UR4][R4.64+0x4] ;  /* 0x0000040404041981 */ /* 0x000ea8000c1e1900 */
[----:B------:R-:W2:Y:S01]  /*0830*/  @P1 LDG.E R14, desc[UR4][R14.64] ;  /* 0x000000040e0e1981 */ /* 0x000ea2000c1e1900 */
[----:B0-----:R-:W-:-:S03]  /*0840*/  @!P0 IMAD.WIDE R8, R21, 0x4, R8 ;  /* 0x0000000415088825 */ /* 0x001fc600078e0208 */
[----:B------:R-:W3:Y:S04]  /*0850*/  @!P0 LDG.E R7, desc[UR4][R6.64] ;  /* 0x0000000406078981 */ /* 0x000ee8000c1e1900 */
[----:B------:R-:W3:Y:S01]  /*0860*/  @!P0 LDG.E R8, desc[UR4][R8.64] ;  /* 0x0000000408088981 */ /* 0x000ee2000c1e1900 */
[----:B----4-:R-:W-:-:S04]  /*0870*/  @P1 FFMA R13, R13, R16, R24 ;  /* 0x000000100d0d1223 */ /* 0x010fc80000000018 */
[----:B--2---:R-:W-:-:S04]  /*0880*/  @P1 FFMA R24, R4, R14, R13 ;  /* 0x0000000e04181223 */ /* 0x004fc8000000000d */
[----:B---3--:R-:W-:-:S07]  /*0890*/  @!P0 FFMA R24, R7, R8, R24 ;  /* 0x0000000807188223 */ /* 0x008fce0000000018 */
.L_x_85:
[----:B------:R-:W0:Y:S01]  /*08a0*/  LDC.64 R4, c[0x0][0x390] ;  /* 0x0000e400ff047b82 */ /* 0x000e220000000a00 */
[----:B------:R-:W-:-:S04]  /*08b0*/  IMAD R3, R17, R2, R0 ;  /* 0x0000000211037224 */ /* 0x000fc800078e0200 */
[----:B0-----:R-:W-:-:S05]  /*08c0*/  IMAD.WIDE R2, R3, 0x4, R4 ;  /* 0x0000000403027825 */ /* 0x001fca00078e0204 */
[----:B------:R-:W-:Y:S01]  /*08d0*/  STG.E desc[UR4][R2.64], R24 ;  /* 0x0000001802007986 */ /* 0x000fe2000c101904 */
[----:B------:R-:W-:Y:S05]  /*08e0*/  EXIT ;  /* 0x000000000000794d */ /* 0x000fea0003800000 */
.L_x_89:
        /* <DEDUP_REMOVED lines=9> */
.L_x_93:


//--------------------- .nv.shared.reserved.0     --------------------------
	.section	.nv.shared.reserved.0,"aw",@nobits
	.weak		__nv_reservedSMEM_offset_0_alias
	.size		__nv_reservedSMEM_offset_0_alias, 0, 64
	.other		__nv_reservedSMEM_offset_0_alias,@"STO_CUDA_RESERVED_SHARED STV_DEFAULT"
__nv_reservedSMEM_offset_0_alias:
	.zero		0
	.zero		64


//--------------------- .nv.constant0._Z17l2NormalizeKernelPfiif --------------------------
	.section	.nv.constant0._Z17l2NormalizeKernelPfiif,"a",@progbits
	.sectionflags	@""
	.align	4
.nv.constant0._Z17l2NormalizeKernelPfiif:
	.zero		916


//--------------------- .nv.constant0._Z15matrixMulKernelPfS_S_iii --------------------------
	.section	.nv.constant0._Z15matrixMulKernelPfS_S_iii,"a",@progbits
	.sectionflags	@""
	.align	4
.nv.constant0._Z15matrixMulKernelPfS_S_iii:
	.zero		932


//--------------------- SYMBOLS --------------------------

	.type		.nv.reservedSmem.offset0,@object
	.size		.nv.reservedSmem.offset0,0x4
